// auto-generated by cutlass_sweep.gemm — config: {"arch": "sm_90", "cluster_m": 1, "cluster_n": 2, "dtype": "tf32", "dtype_b": "tf32", "layout": "nt", "stages": 0, "tile_k": 32, "tile_m": 128, "tile_n": 128}
#include "cutlass/cutlass.h"
#include "cutlass/gemm/collective/collective_builder.hpp"
#include "cutlass/gemm/device/gemm_universal_adapter.h"
#include "cutlass/gemm/kernel/gemm_universal.hpp"
#include "cutlass/epilogue/collective/collective_builder.hpp"

using ElemA = cutlass::tfloat32_t;
using ElemB = cutlass::tfloat32_t;
using ElemCD = cutlass::tfloat32_t;
using Acc  = float;
using TileShape    = cute::Shape<cute::_128, cute::_128, cute::_32>;
using ClusterShape = cute::Shape<cute::_1, cute::_2, cute::_1>;

using CollectiveEpilogue = typename cutlass::epilogue::collective::CollectiveBuilder<
    cutlass::arch::Sm90, cutlass::arch::OpClassTensorOp,
    TileShape, ClusterShape,
    cutlass::epilogue::collective::EpilogueTileAuto,
    Acc, Acc,
    ElemCD, cutlass::layout::RowMajor, 128 / cutlass::sizeof_bits<ElemCD>::value,
    ElemCD, cutlass::layout::RowMajor, 128 / cutlass::sizeof_bits<ElemCD>::value,
    cutlass::epilogue::collective::EpilogueScheduleAuto
  >::CollectiveOp;

using CollectiveMainloop = typename cutlass::gemm::collective::CollectiveBuilder<
    cutlass::arch::Sm90, cutlass::arch::OpClassTensorOp,
    ElemA, cutlass::layout::RowMajor, 128 / cutlass::sizeof_bits<ElemA>::value,
    ElemB, cutlass::layout::ColumnMajor, 128 / cutlass::sizeof_bits<ElemB>::value,
    Acc,
    TileShape, ClusterShape,
    cutlass::gemm::collective::StageCountAutoCarveout<static_cast<int>(sizeof(typename CollectiveEpilogue::SharedStorage))>,
    cutlass::gemm::collective::KernelScheduleAuto
  >::CollectiveOp;

using GemmKernel = cutlass::gemm::kernel::GemmUniversal<
    cute::Shape<int,int,int,int>,
    CollectiveMainloop,
    CollectiveEpilogue
>;
using Gemm = cutlass::gemm::device::GemmUniversalAdapter<GemmKernel>;

// Force the device kernel symbol into the cubin without needing a host main.
auto* _anchor = &cutlass::device_kernel<GemmKernel>;


// ===== COMPILED SASS (sm_90a) =====

	.target	sm_90a

	.elftype	@"ET_EXEC"


//--------------------- .note.nv.tkinfo           --------------------------
	.section	.note.nv.tkinfo,"",@"SHT_NOTE"
	.sectionflags	@"SHF_NOTE_NV_TKINFO"
	.tkinfo
        /*0018*/ 	.word	0x00000002
        /*0030*/ 	.string	""
        /*0030*/ 	.string	"ptxas"
        /*0030*/ 	.string	"Cuda compilation tools, release 13.0, V13.0.88"
        /*0030*/ 	.string	"Build cuda_13.0.r13.0/compiler.36424714_0"
        /*0030*/ 	.string	"-arch sm_90a -m 64 "



//--------------------- .note.nv.cuinfo           --------------------------
	.section	.note.nv.cuinfo,"",@"SHT_NOTE"
	.sectionflags	@"SHF_NOTE_NV_CUINFO"
        /*0018*/ 	.short	0x0002
        /*001a*/ 	.short	0x005a
        /*001c*/ 	.short	0x0082
	.zero		2


//--------------------- .nv.info                  --------------------------
	.section	.nv.info,"",@"SHT_CUDA_INFO"
	.align	4


	//----- nvinfo : EIATTR_REGCOUNT
	.align		4
        /*0000*/ 	.byte	0x04, 0x2f
        /*0002*/ 	.short	(.L_15 - .L_14)
	.align		4
.L_14:
        /*0004*/ 	.word	index@(_ZN7cutlass13device_kernelINS_4gemm6kernel13GemmUniversalIN4cute5tupleIJiiiiEEENS1_10collective13CollectiveMmaINS1_34MainloopSm90TmaGmmaWarpSpecializedILi7ENS5_IJNS4_1CILi1EEENSA_ILi2EEESB_EEENS1_35KernelTmaWarpSpecializedCooperativeEEENS5_IJNSA_ILi128EEESG_NSA_ILi32EEEEEENS_10tfloat32_tENS5_IJlSB_lEEESJ_SK_NS4_8TiledMMAINS4_8MMA_AtomIJNS4_4SM904GMMA30MMA_64x128x8_F32TF32TF32_SS_TNILNSO_7ScaleInE1ELSQ_1EEEEEENS4_6LayoutINS5_IJSC_SB_SB_EEENS5_IJSB_NSA_ILi0EEESV_EEEEENS5_IJNS4_10UnderscoreESY_SY_EEEEENS4_23SM90_TMA_LOAD_MULTICASTENS4_14ComposedLayoutINS4_7SwizzleILi3ELi4ELi3EEENS4_18smem_ptr_flag_bitsILi32EEENST_INS5_IJNSA_ILi8EEESH_EEENS5_IJSH_SB_EEEEEEEvNS4_8identityENS4_13SM90_TMA_LOADES1B_vS1C_EENS_8epilogue10collective6detail29Sm90TmaWarpSpecializedAdapterINS1G_15DefaultEpilogueISJ_SK_SK_NS1F_6thread17LinearCombinationISJ_Li1EffLNS1K_9ScaleType4KindE0ELNS_15FloatRoundStyleE2ESJ_EENS1_15EpilogueDefaultEEEEEvvEEEEvNT_6ParamsE)
        /*0008*/ 	.word	0x000000a8


	//----- nvinfo : EIATTR_FRAME_SIZE
	.align		4
.L_15:
        /*000c*/ 	.byte	0x04, 0x11
        /*000e*/ 	.short	(.L_17 - .L_16)
	.align		4
.L_16:
        /*0010*/ 	.word	index@(_ZN7cutlass13device_kernelINS_4gemm6kernel13GemmUniversalIN4cute5tupleIJiiiiEEENS1_10collective13CollectiveMmaINS1_34MainloopSm90TmaGmmaWarpSpecializedILi7ENS5_IJNS4_1CILi1EEENSA_ILi2EEESB_EEENS1_35KernelTmaWarpSpecializedCooperativeEEENS5_IJNSA_ILi128EEESG_NSA_ILi32EEEEEENS_10tfloat32_tENS5_IJlSB_lEEESJ_SK_NS4_8TiledMMAINS4_8MMA_AtomIJNS4_4SM904GMMA30MMA_64x128x8_F32TF32TF32_SS_TNILNSO_7ScaleInE1ELSQ_1EEEEEENS4_6LayoutINS5_IJSC_SB_SB_EEENS5_IJSB_NSA_ILi0EEESV_EEEEENS5_IJNS4_10UnderscoreESY_SY_EEEEENS4_23SM90_TMA_LOAD_MULTICASTENS4_14ComposedLayoutINS4_7SwizzleILi3ELi4ELi3EEENS4_18smem_ptr_flag_bitsILi32EEENST_INS5_IJNSA_ILi8EEESH_EEENS5_IJSH_SB_EEEEEEEvNS4_8identityENS4_13SM90_TMA_LOADES1B_vS1C_EENS_8epilogue10collective6detail29Sm90TmaWarpSpecializedAdapterINS1G_15DefaultEpilogueISJ_SK_SK_NS1F_6thread17LinearCombinationISJ_Li1EffLNS1K_9ScaleType4KindE0ELNS_15FloatRoundStyleE2ESJ_EENS1_15EpilogueDefaultEEEEEvvEEEEvNT_6ParamsE)
        /*0014*/ 	.word	0x00000000


	//----- nvinfo : EIATTR_MIN_STACK_SIZE
	.align		4
.L_17:
        /*0018*/ 	.byte	0x04, 0x12
        /*001a*/ 	.short	(.L_19 - .L_18)
	.align		4
.L_18:
        /*001c*/ 	.word	index@(_ZN7cutlass13device_kernelINS_4gemm6kernel13GemmUniversalIN4cute5tupleIJiiiiEEENS1_10collective13CollectiveMmaINS1_34MainloopSm90TmaGmmaWarpSpecializedILi7ENS5_IJNS4_1CILi1EEENSA_ILi2EEESB_EEENS1_35KernelTmaWarpSpecializedCooperativeEEENS5_IJNSA_ILi128EEESG_NSA_ILi32EEEEEENS_10tfloat32_tENS5_IJlSB_lEEESJ_SK_NS4_8TiledMMAINS4_8MMA_AtomIJNS4_4SM904GMMA30MMA_64x128x8_F32TF32TF32_SS_TNILNSO_7ScaleInE1ELSQ_1EEEEEENS4_6LayoutINS5_IJSC_SB_SB_EEENS5_IJSB_NSA_ILi0EEESV_EEEEENS5_IJNS4_10UnderscoreESY_SY_EEEEENS4_23SM90_TMA_LOAD_MULTICASTENS4_14ComposedLayoutINS4_7SwizzleILi3ELi4ELi3EEENS4_18smem_ptr_flag_bitsILi32EEENST_INS5_IJNSA_ILi8EEESH_EEENS5_IJSH_SB_EEEEEEEvNS4_8identityENS4_13SM90_TMA_LOADES1B_vS1C_EENS_8epilogue10collective6detail29Sm90TmaWarpSpecializedAdapterINS1G_15DefaultEpilogueISJ_SK_SK_NS1F_6thread17LinearCombinationISJ_Li1EffLNS1K_9ScaleType4KindE0ELNS_15FloatRoundStyleE2ESJ_EENS1_15EpilogueDefaultEEEEEvvEEEEvNT_6ParamsE)
        /*0020*/ 	.word	0x00000000
.L_19:


//--------------------- .nv.compat                --------------------------
	.section	.nv.compat,"",@"SHT_CUDA_COMPAT_INFO"
	.align	4
        /*0000*/ 	.byte	0x02, 0x09, 0x01, 0x00, 0x02, 0x02, 0x04, 0x00, 0x02, 0x05, 0x05, 0x00, 0x03, 0x07, 0x01, 0x01
        /*0010*/ 	.byte	0x02, 0x03, 0x01, 0x00, 0x02, 0x06, 0x01, 0x00, 0x04, 0x0b, 0x08, 0x00, 0x00, 0x00, 0x00, 0x00
        /*0020*/ 	.byte	0x00, 0x00, 0x00, 0x00


//--------------------- .nv.info._ZN7cutlass13device_kernelINS_4gemm6kernel13GemmUniversalIN4cute5tupleIJiiiiEEENS1_10collective13CollectiveMmaINS1_34MainloopSm90TmaGmmaWarpSpecializedILi7ENS5_IJNS4_1CILi1EEENSA_ILi2EEESB_EEENS1_35KernelTmaWarpSpecializedCooperativeEEENS5_IJNSA_ILi128EEESG_NSA_ILi32EEEEEENS_10tfloat32_tENS5_IJlSB_lEEESJ_SK_NS4_8TiledMMAINS4_8MMA_AtomIJNS4_4SM904GMMA30MMA_64x128x8_F32TF32TF32_SS_TNILNSO_7ScaleInE1ELSQ_1EEEEEENS4_6LayoutINS5_IJSC_SB_SB_EEENS5_IJSB_NSA_ILi0EEESV_EEEEENS5_IJNS4_10UnderscoreESY_SY_EEEEENS4_23SM90_TMA_LOAD_MULTICASTENS4_14ComposedLayoutINS4_7SwizzleILi3ELi4ELi3EEENS4_18smem_ptr_flag_bitsILi32EEENST_INS5_IJNSA_ILi8EEESH_EEENS5_IJSH_SB_EEEEEEEvNS4_8identityENS4_13SM90_TMA_LOADES1B_vS1C_EENS_8epilogue10collective6detail29Sm90TmaWarpSpecializedAdapterINS1G_15DefaultEpilogueISJ_SK_SK_NS1F_6thread17LinearCombinationISJ_Li1EffLNS1K_9ScaleType4KindE0ELNS_15FloatRoundStyleE2ESJ_EENS1_15EpilogueDefaultEEEEEvvEEEEvNT_6ParamsE --------------------------
	.section	.nv.info._ZN7cutlass13device_kernelINS_4gemm6kernel13GemmUniversalIN4cute5tupleIJiiiiEEENS1_10collective13CollectiveMmaINS1_34MainloopSm90TmaGmmaWarpSpecializedILi7ENS5_IJNS4_1CILi1EEENSA_ILi2EEESB_EEENS1_35KernelTmaWarpSpecializedCooperativeEEENS5_IJNSA_ILi128EEESG_NSA_ILi32EEEEEENS_10tfloat32_tENS5_IJlSB_lEEESJ_SK_NS4_8TiledMMAINS4_8MMA_AtomIJNS4_4SM904GMMA30MMA_64x128x8_F32TF32TF32_SS_TNILNSO_7ScaleInE1ELSQ_1EEEEEENS4_6LayoutINS5_IJSC_SB_SB_EEENS5_IJSB_NSA_ILi0EEESV_EEEEENS5_IJNS4_10UnderscoreESY_SY_EEEEENS4_23SM90_TMA_LOAD_MULTICASTENS4_14ComposedLayoutINS4_7SwizzleILi3ELi4ELi3EEENS4_18smem_ptr_flag_bitsILi32EEENST_INS5_IJNSA_ILi8EEESH_EEENS5_IJSH_SB_EEEEEEEvNS4_8identityENS4_13SM90_TMA_LOADES1B_vS1C_EENS_8epilogue10collective6detail29Sm90TmaWarpSpecializedAdapterINS1G_15DefaultEpilogueISJ_SK_SK_NS1F_6thread17LinearCombinationISJ_Li1EffLNS1K_9ScaleType4KindE0ELNS_15FloatRoundStyleE2ESJ_EENS1_15EpilogueDefaultEEEEEvvEEEEvNT_6ParamsE,"",@"SHT_CUDA_INFO"
	.sectionflags	@""
	.align	4


	//----- nvinfo : EIATTR_CUDA_API_VERSION
	.align		4
        /*0000*/ 	.byte	0x04, 0x37
        /*0002*/ 	.short	(.L_21 - .L_20)
.L_20:
        /*0004*/ 	.word	0x00000082


	//----- nvinfo : EIATTR_KPARAM_INFO
	.align		4
.L_21:
        /*0008*/ 	.byte	0x04, 0x17
        /*000a*/ 	.short	(.L_23 - .L_22)
.L_22:
        /*000c*/ 	.word	0x00000000
        /*0010*/ 	.short	0x0000
        /*0012*/ 	.short	0x0070
        /*0014*/ 	.byte	0x00, 0xf0, 0x01, 0x10


	//----- nvinfo : EIATTR_SPARSE_MMA_MASK
	.align		4
.L_23:
        /*0018*/ 	.byte	0x03, 0x50
        /*001a*/ 	.short	0x0000


	//----- nvinfo : EIATTR_MAXREG_COUNT
	.align		4
        /*001c*/ 	.byte	0x03, 0x1b
        /*001e*/ 	.short	0x00a8


	//----- nvinfo : EIATTR_NUM_BARRIERS
	.align		4
        /*0020*/ 	.byte	0x02, 0x4c
        /*0022*/ 	.byte	0x01
	.zero		1


	//----- nvinfo : EIATTR_EXTERNS
	.align		4
        /*0024*/ 	.byte	0x04, 0x0f
        /*0026*/ 	.short	(.L_25 - .L_24)


	//   ....[0]....
	.align		4
.L_24:
        /*0028*/ 	.word	index@(__assertfail)


	//----- nvinfo : EIATTR_MERCURY_ISA_VERSION
	.align		4
.L_25:
        /*002c*/ 	.byte	0x03, 0x5f
        /*002e*/ 	.short	0x0101


	//----- nvinfo : EIATTR_INT_WARP_WIDE_INSTR_OFFSETS
	.align		4
        /*0030*/ 	.byte	0x04, 0x31
        /*0032*/ 	.short	(.L_27 - .L_26)


	//   ....[0]....
.L_26:
        /*0034*/ 	.word	0x00000490


	//   ....[1]....
        /*0038*/ 	.word	0x000004b0


	//   ....[2]....
        /*003c*/ 	.word	0x00000680


	//----- nvinfo : EIATTR_COOP_GROUP_MASK_REGIDS
	.align		4
.L_27:
        /*0040*/ 	.byte	0x04, 0x29
        /*0042*/ 	.short	(.L_29 - .L_28)


	//   ....[0]....
.L_28:
        /*0044*/ 	.word	0xffffffff


	//   ....[1]....
        /*0048*/ 	.word	0xffffffff


	//   ....[2]....
        /*004c*/ 	.word	0xffffffff


	//   ....[3]....
        /*0050*/ 	.word	0xffffffff


	//   ....[4]....
        /*0054*/ 	.word	0xffffffff


	//   ....[5]....
        /*0058*/ 	.word	0xffffffff


	//----- nvinfo : EIATTR_COOP_GROUP_INSTR_OFFSETS
	.align		4
.L_29:
        /*005c*/ 	.byte	0x04, 0x28
        /*005e*/ 	.short	(.L_31 - .L_30)


	//   ....[0]....
.L_30:
        /*0060*/ 	.word	0x00000060


	//   ....[1]....
        /*0064*/ 	.word	0x00000070


	//   ....[2]....
        /*0068*/ 	.word	0x00000130


	//   ....[3]....
        /*006c*/ 	.word	0x00000330


	//   ....[4]....
        /*0070*/ 	.word	0x000007f0


	//   ....[5]....
        /*0074*/ 	.word	0x00001470


	//----- nvinfo : EIATTR_REG_RECONFIG
	.align		4
.L_31:
        /*0078*/ 	.byte	0x01, 0x54
	.zero		2


	//----- nvinfo : EIATTR_SYSCALL_OFFSETS
	.align		4
        /*007c*/ 	.byte	0x04, 0x46
        /*007e*/ 	.short	(.L_33 - .L_32)


	//   ....[0]....
.L_32:
        /*0080*/ 	.word	0x00001660


	//----- nvinfo : EIATTR_MBARRIER_INSTR_OFFSETS
	.align		4
.L_33:
        /*0084*/ 	.byte	0x04, 0x39
        /*0086*/ 	.short	(.L_35 - .L_34)


	//   ....[0]....
.L_34:
        /*0088*/ 	.word	0x00000230
        /*008c*/ 	.word	0x000000ff
        /*0090*/ 	.word	0x00000000
        /*0094*/ 	.short	0x0100
        /*0096*/ 	.byte	0x08
	.zero		1


	//   ....[1]....
        /*0098*/ 	.word	0x00000240
        /*009c*/ 	.word	0x000000ff
        /*00a0*/ 	.word	0x00000038
        /*00a4*/ 	.short	0x0100
        /*00a6*/ 	.byte	0x08
	.zero		1


	//   ....[2]....
        /*00a8*/ 	.word	0x00000250
        /*00ac*/ 	.word	0x000000ff
        /*00b0*/ 	.word	0x00000008
        /*00b4*/ 	.short	0x0100
        /*00b6*/ 	.byte	0x08
	.zero		1


	//   ....[3]....
        /*00b8*/ 	.word	0x00000260
        /*00bc*/ 	.word	0x000000ff
        /*00c0*/ 	.word	0x00000040
        /*00c4*/ 	.short	0x0100
        /*00c6*/ 	.byte	0x08
	.zero		1


	//   ....[4]....
        /*00c8*/ 	.word	0x00000270
        /*00cc*/ 	.word	0x000000ff
        /*00d0*/ 	.word	0x00000010
        /*00d4*/ 	.short	0x0100
        /*00d6*/ 	.byte	0x08
	.zero		1


	//   ....[5]....
        /*00d8*/ 	.word	0x00000280
        /*00dc*/ 	.word	0x000000ff
        /*00e0*/ 	.word	0x00000048
        /*00e4*/ 	.short	0x0100
        /*00e6*/ 	.byte	0x08
	.zero		1


	//   ....[6]....
        /*00e8*/ 	.word	0x00000290
        /*00ec*/ 	.word	0x000000ff
        /*00f0*/ 	.word	0x00000018
        /*00f4*/ 	.short	0x0100
        /*00f6*/ 	.byte	0x08
	.zero		1


	//   ....[7]....
        /*00f8*/ 	.word	0x000002a0
        /*00fc*/ 	.word	0x000000ff
        /*0100*/ 	.word	0x00000050
        /*0104*/ 	.short	0x0100
        /*0106*/ 	.byte	0x08
	.zero		1


	//   ....[8]....
        /*0108*/ 	.word	0x000002b0
        /*010c*/ 	.word	0x000000ff
        /*0110*/ 	.word	0x00000020
        /*0114*/ 	.short	0x0100
        /*0116*/ 	.byte	0x08
	.zero		1


	//   ....[9]....
        /*0118*/ 	.word	0x000002c0
        /*011c*/ 	.word	0x000000ff
        /*0120*/ 	.word	0x00000058
        /*0124*/ 	.short	0x0100
        /*0126*/ 	.byte	0x08
	.zero		1


	//   ....[10]....
        /*0128*/ 	.word	0x000002d0
        /*012c*/ 	.word	0x000000ff
        /*0130*/ 	.word	0x00000028
        /*0134*/ 	.short	0x0100
        /*0136*/ 	.byte	0x08
	.zero		1


	//   ....[11]....
        /*0138*/ 	.word	0x000002e0
        /*013c*/ 	.word	0x000000ff
        /*0140*/ 	.word	0x00000060
        /*0144*/ 	.short	0x0100
        /*0146*/ 	.byte	0x08
	.zero		1


	//   ....[12]....
        /*0148*/ 	.word	0x000002f0
        /*014c*/ 	.word	0x000000ff
        /*0150*/ 	.word	0x00000030
        /*0154*/ 	.short	0x0100
        /*0156*/ 	.byte	0x08
	.zero		1


	//   ....[13]....
        /*0158*/ 	.word	0x00000300
        /*015c*/ 	.word	0x000000ff
        /*0160*/ 	.word	0x00000068
        /*0164*/ 	.short	0x0100
        /*0166*/ 	.byte	0x08
	.zero		1


	//   ....[14]....
        /*0168*/ 	.word	0x00000720
        /*016c*/ 	.word	0x000000ff
        /*0170*/ 	.word	0x00000080
        /*0174*/ 	.short	0x0100
        /*0176*/ 	.byte	0x06
	.zero		1


	//   ....[15]....
        /*0178*/ 	.word	0x000007a0
        /*017c*/ 	.word	0x000000ff
        /*0180*/ 	.word	0x00000088
        /*0184*/ 	.short	0x0100
        /*0186*/ 	.byte	0x06
	.zero		1


	//   ....[16]....
        /*0188*/ 	.word	0x00001720
        /*018c*/ 	.word	0x00000003
        /*0190*/ 	.word	0x00000000
        /*0194*/ 	.short	0x010a
        /*0196*/ 	.byte	0x3f
	.zero		1


	//   ....[17]....
        /*0198*/ 	.word	0x00001780
        /*019c*/ 	.word	0x00000003
        /*01a0*/ 	.word	0x00000000
        /*01a4*/ 	.short	0x010a
        /*01a6*/ 	.byte	0x3f
	.zero		1


	//   ....[18]....
        /*01a8*/ 	.word	0x00001b00
        /*01ac*/ 	.word	0x00000005
        /*01b0*/ 	.word	0x00000000
        /*01b4*/ 	.short	0x010a
        /*01b6*/ 	.byte	0x3f
	.zero		1


	//   ....[19]....
        /*01b8*/ 	.word	0x00001b40
        /*01bc*/ 	.word	0x00000005
        /*01c0*/ 	.word	0x00000000
        /*01c4*/ 	.short	0x010a
        /*01c6*/ 	.byte	0x3f
	.zero		1


	//   ....[20]....
        /*01c8*/ 	.word	0x00001da0
        /*01cc*/ 	.word	0x00000004
        /*01d0*/ 	.word	0x00000000
        /*01d4*/ 	.short	0x0101
        /*01d6*/ 	.byte	0x3f
	.zero		1


	//   ....[21]....
        /*01d8*/ 	.word	0x00001fc0
        /*01dc*/ 	.word	0x00000000
        /*01e0*/ 	.word	0x00000000
        /*01e4*/ 	.short	0x0101
        /*01e6*/ 	.byte	0x3f
	.zero		1


	//   ....[22]....
        /*01e8*/ 	.word	0x00007090
        /*01ec*/ 	.word	0x00000017
        /*01f0*/ 	.word	0x00000038
        /*01f4*/ 	.short	0x010a
        /*01f6*/ 	.byte	0x3f
	.zero		1


	//   ....[23]....
        /*01f8*/ 	.word	0x00007490
        /*01fc*/ 	.word	0x00000006
        /*0200*/ 	.word	0x00000088
        /*0204*/ 	.short	0x0101
        /*0206*/ 	.byte	0x3f
	.zero		1


	//   ....[24]....
        /*0208*/ 	.word	0x00007b80
        /*020c*/ 	.word	0x00000007
        /*0210*/ 	.word	0x00000000
        /*0214*/ 	.short	0x010a
        /*0216*/ 	.byte	0x3f
	.zero		1


	//   ....[25]....
        /*0218*/ 	.word	0x00007c00
        /*021c*/ 	.word	0x00000006
        /*0220*/ 	.word	0x00000000
        /*0224*/ 	.short	0x010a
        /*0226*/ 	.byte	0x3f
	.zero		1


	//   ....[26]....
        /*0228*/ 	.word	0x00007c90
        /*022c*/ 	.word	0x00000007
        /*0230*/ 	.word	0x00000000
        /*0234*/ 	.short	0x010a
        /*0236*/ 	.byte	0x3f
	.zero		1


	//   ....[27]....
        /*0238*/ 	.word	0x00007d20
        /*023c*/ 	.word	0x00000006
        /*0240*/ 	.word	0x00000000
        /*0244*/ 	.short	0x010a
        /*0246*/ 	.byte	0x3f
	.zero		1


	//   ....[28]....
        /*0248*/ 	.word	0x00007db0
        /*024c*/ 	.word	0x00000007
        /*0250*/ 	.word	0x00000000
        /*0254*/ 	.short	0x010a
        /*0256*/ 	.byte	0x3f
	.zero		1


	//   ....[29]....
        /*0258*/ 	.word	0x00007e40
        /*025c*/ 	.word	0x00000006
        /*0260*/ 	.word	0x00000000
        /*0264*/ 	.short	0x010a
        /*0266*/ 	.byte	0x3f
	.zero		1


	//   ....[30]....
        /*0268*/ 	.word	0x00007ed0
        /*026c*/ 	.word	0x00000005
        /*0270*/ 	.word	0x00000000
        /*0274*/ 	.short	0x010a
        /*0276*/ 	.byte	0x3f
	.zero		1


	//   ....[31]....
        /*0278*/ 	.word	0x00007f30
        /*027c*/ 	.word	0x00000003
        /*0280*/ 	.word	0x00000000
        /*0284*/ 	.short	0x010a
        /*0286*/ 	.byte	0x3f
	.zero		1


	//   ....[32]....
        /*0288*/ 	.word	0x00007f80
        /*028c*/ 	.word	0x00000005
        /*0290*/ 	.word	0x00000000
        /*0294*/ 	.short	0x010a
        /*0296*/ 	.byte	0x3f
	.zero		1


	//   ....[33]....
        /*0298*/ 	.word	0x00008050
        /*029c*/ 	.word	0x00000017
        /*02a0*/ 	.word	0x00000038
        /*02a4*/ 	.short	0x010a
        /*02a6*/ 	.byte	0x3f
	.zero		1


	//   ....[34]....
        /*02a8*/ 	.word	0x00008120
        /*02ac*/ 	.word	0x00000007
        /*02b0*/ 	.word	0x00000000
        /*02b4*/ 	.short	0x010a
        /*02b6*/ 	.byte	0x3f
	.zero		1


	//   ....[35]....
        /*02b8*/ 	.word	0x00008170
        /*02bc*/ 	.word	0x00000006
        /*02c0*/ 	.word	0x00000000
        /*02c4*/ 	.short	0x010a
        /*02c6*/ 	.byte	0x3f
	.zero		1


	//   ....[36]....
        /*02c8*/ 	.word	0x000081c0
        /*02cc*/ 	.word	0x00000007
        /*02d0*/ 	.word	0x00000000
        /*02d4*/ 	.short	0x010a
        /*02d6*/ 	.byte	0x3f
	.zero		1


	//   ....[37]....
        /*02d8*/ 	.word	0x00008210
        /*02dc*/ 	.word	0x00000006
        /*02e0*/ 	.word	0x00000000
        /*02e4*/ 	.short	0x010a
        /*02e6*/ 	.byte	0x3f
	.zero		1


	//   ....[38]....
        /*02e8*/ 	.word	0x00008260
        /*02ec*/ 	.word	0x00000007
        /*02f0*/ 	.word	0x00000000
        /*02f4*/ 	.short	0x010a
        /*02f6*/ 	.byte	0x3f
	.zero		1


	//   ....[39]....
        /*02f8*/ 	.word	0x000082b0
        /*02fc*/ 	.word	0x00000006
        /*0300*/ 	.word	0x00000000
        /*0304*/ 	.short	0x010a
        /*0306*/ 	.byte	0x3f
	.zero		1


	//----- nvinfo : EIATTR_NUM_MBARRIERS
	.align		4
.L_35:
        /*0308*/ 	.byte	0x03, 0x38
        /*030a*/ 	.short	0x0010


	//----- nvinfo : EIATTR_EXIT_INSTR_OFFSETS
	.align		4
        /*030c*/ 	.byte	0x04, 0x1c
        /*030e*/ 	.short	(.L_37 - .L_36)


	//   ....[0]....
.L_36:
        /*0310*/ 	.word	0x000009c0


	//   ....[1]....
        /*0314*/ 	.word	0x000011d0


	//   ....[2]....
        /*0318*/ 	.word	0x00006820


	//   ....[3]....
        /*031c*/ 	.word	0x00006d80


	//   ....[4]....
        /*0320*/ 	.word	0x00007f20


	//----- nvinfo : EIATTR_MAX_THREADS
	.align		4
.L_37:
        /*0324*/ 	.byte	0x04, 0x05
        /*0326*/ 	.short	(.L_39 - .L_38)
.L_38:
        /*0328*/ 	.word	0x00000180
        /*032c*/ 	.word	0x00000001
        /*0330*/ 	.word	0x00000001


	//----- nvinfo : EIATTR_CRS_STACK_SIZE
	.align		4
.L_39:
        /*0334*/ 	.byte	0x04, 0x1e
        /*0336*/ 	.short	(.L_41 - .L_40)
.L_40:
        /*0338*/ 	.word	0x00000000


	//----- nvinfo : EIATTR_CBANK_PARAM_SIZE
	.align		4
.L_41:
        /*033c*/ 	.byte	0x03, 0x19
        /*033e*/ 	.short	0x0470


	//----- nvinfo : EIATTR_PARAM_CBANK
	.align		4
        /*0340*/ 	.byte	0x04, 0x0a
        /*0342*/ 	.short	(.L_43 - .L_42)
	.align		4
.L_42:
        /*0344*/ 	.word	index@(.nv.constant0._ZN7cutlass13device_kernelINS_4gemm6kernel13GemmUniversalIN4cute5tupleIJiiiiEEENS1_10collective13CollectiveMmaINS1_34MainloopSm90TmaGmmaWarpSpecializedILi7ENS5_IJNS4_1CILi1EEENSA_ILi2EEESB_EEENS1_35KernelTmaWarpSpecializedCooperativeEEENS5_IJNSA_ILi128EEESG_NSA_ILi32EEEEEENS_10tfloat32_tENS5_IJlSB_lEEESJ_SK_NS4_8TiledMMAINS4_8MMA_AtomIJNS4_4SM904GMMA30MMA_64x128x8_F32TF32TF32_SS_TNILNSO_7ScaleInE1ELSQ_1EEEEEENS4_6LayoutINS5_IJSC_SB_SB_EEENS5_IJSB_NSA_ILi0EEESV_EEEEENS5_IJNS4_10UnderscoreESY_SY_EEEEENS4_23SM90_TMA_LOAD_MULTICASTENS4_14ComposedLayoutINS4_7SwizzleILi3ELi4ELi3EEENS4_18smem_ptr_flag_bitsILi32EEENST_INS5_IJNSA_ILi8EEESH_EEENS5_IJSH_SB_EEEEEEEvNS4_8identityENS4_13SM90_TMA_LOADES1B_vS1C_EENS_8epilogue10collective6detail29Sm90TmaWarpSpecializedAdapterINS1G_15DefaultEpilogueISJ_SK_SK_NS1F_6thread17LinearCombinationISJ_Li1EffLNS1K_9ScaleType4KindE0ELNS_15FloatRoundStyleE2ESJ_EENS1_15EpilogueDefaultEEEEEvvEEEEvNT_6ParamsE)
        /*0348*/ 	.short	0x0210
        /*034a*/ 	.short	0x0470


	//----- nvinfo : EIATTR_SW_WAR
	.align		4
.L_43:
        /*034c*/ 	.byte	0x04, 0x36
        /*034e*/ 	.short	(.L_45 - .L_44)
.L_44:
        /*0350*/ 	.word	0x00000008
.L_45:


//--------------------- .nv.callgraph             --------------------------
	.section	.nv.callgraph,"",@"SHT_CUDA_CALLGRAPH"
	.align	4
	.sectionentsize	8
	.align		4
        /*0000*/ 	.word	0x00000000
	.align		4
        /*0004*/ 	.word	0xffffffff
	.align		4
        /*0008*/ 	.word	index@(_ZN7cutlass13device_kernelINS_4gemm6kernel13GemmUniversalIN4cute5tupleIJiiiiEEENS1_10collective13CollectiveMmaINS1_34MainloopSm90TmaGmmaWarpSpecializedILi7ENS5_IJNS4_1CILi1EEENSA_ILi2EEESB_EEENS1_35KernelTmaWarpSpecializedCooperativeEEENS5_IJNSA_ILi128EEESG_NSA_ILi32EEEEEENS_10tfloat32_tENS5_IJlSB_lEEESJ_SK_NS4_8TiledMMAINS4_8MMA_AtomIJNS4_4SM904GMMA30MMA_64x128x8_F32TF32TF32_SS_TNILNSO_7ScaleInE1ELSQ_1EEEEEENS4_6LayoutINS5_IJSC_SB_SB_EEENS5_IJSB_NSA_ILi0EEESV_EEEEENS5_IJNS4_10UnderscoreESY_SY_EEEEENS4_23SM90_TMA_LOAD_MULTICASTENS4_14ComposedLayoutINS4_7SwizzleILi3ELi4ELi3EEENS4_18smem_ptr_flag_bitsILi32EEENST_INS5_IJNSA_ILi8EEESH_EEENS5_IJSH_SB_EEEEEEEvNS4_8identityENS4_13SM90_TMA_LOADES1B_vS1C_EENS_8epilogue10collective6detail29Sm90TmaWarpSpecializedAdapterINS1G_15DefaultEpilogueISJ_SK_SK_NS1F_6thread17LinearCombinationISJ_Li1EffLNS1K_9ScaleType4KindE0ELNS_15FloatRoundStyleE2ESJ_EENS1_15EpilogueDefaultEEEEEvvEEEEvNT_6ParamsE)
	.align		4
        /*000c*/ 	.word	index@(__assertfail)
	.align		4
        /*0010*/ 	.word	0x00000000
	.align		4
        /*0014*/ 	.word	0xfffffffe
	.align		4
        /*0018*/ 	.word	0x00000000
	.align		4
        /*001c*/ 	.word	0xfffffffd
	.align		4
        /*0020*/ 	.word	0x00000000
	.align		4
        /*0024*/ 	.word	0xfffffffc


//--------------------- .nv.constant4             --------------------------
	.section	.nv.constant4,"a",@progbits
	.align	8
	.align		8
.nv.constant4:
        /*0000*/ 	.dword	__assertfail
	.align		8
        /*0008*/ 	.dword	__unnamed_1
	.align		8
        /*0010*/ 	.dword	_ZN40_INTERNAL_e6bfad53_4_k_cu_0d4d24f0_330374cuda3std3__45__cpo5beginE
	.align		8
        /*0018*/ 	.dword	_ZN40_INTERNAL_e6bfad53_4_k_cu_0d4d24f0_330374cuda3std3__45__cpo3endE
	.align		8
        /*0020*/ 	.dword	_ZN40_INTERNAL_e6bfad53_4_k_cu_0d4d24f0_330374cuda3std3__45__cpo6cbeginE
	.align		8
        /*0028*/ 	.dword	_ZN40_INTERNAL_e6bfad53_4_k_cu_0d4d24f0_330374cuda3std3__45__cpo4cendE
	.align		8
        /*0030*/ 	.dword	_ZN40_INTERNAL_e6bfad53_4_k_cu_0d4d24f0_330374cuda3std3__442_GLOBAL__N__e6bfad53_4_k_cu_0d4d24f0_330376ignoreE
	.align		8
        /*0038*/ 	.dword	_ZN40_INTERNAL_e6bfad53_4_k_cu_0d4d24f0_330374cuda3std3__419piecewise_constructE
	.align		8
        /*0040*/ 	.dword	_ZN40_INTERNAL_e6bfad53_4_k_cu_0d4d24f0_330374cuda3std3__48in_placeE
	.align		8
        /*0048*/ 	.dword	_ZN40_INTERNAL_e6bfad53_4_k_cu_0d4d24f0_330374cuda3std6ranges3__45__cpo4swapE
	.align		8
        /*0050*/ 	.dword	_ZN40_INTERNAL_e6bfad53_4_k_cu_0d4d24f0_330374cuda3std6ranges3__45__cpo9iter_moveE
	.align		8
        /*0058*/ 	.dword	_ZN40_INTERNAL_e6bfad53_4_k_cu_0d4d24f0_330374cute7productE
	.align		8
        /*0060*/ 	.dword	_ZN40_INTERNAL_e6bfad53_4_k_cu_0d4d24f0_330374cute1_E
	.align		8
        /*0068*/ 	.dword	$str$22
	.align		8
        /*0070*/ 	.dword	$str$23


//--------------------- .text._ZN7cutlass13device_kernelINS_4gemm6kernel13GemmUniversalIN4cute5tupleIJiiiiEEENS1_10collective13CollectiveMmaINS1_34MainloopSm90TmaGmmaWarpSpecializedILi7ENS5_IJNS4_1CILi1EEENSA_ILi2EEESB_EEENS1_35KernelTmaWarpSpecializedCooperativeEEENS5_IJNSA_ILi128EEESG_NSA_ILi32EEEEEENS_10tfloat32_tENS5_IJlSB_lEEESJ_SK_NS4_8TiledMMAINS4_8MMA_AtomIJNS4_4SM904GMMA30MMA_64x128x8_F32TF32TF32_SS_TNILNSO_7ScaleInE1ELSQ_1EEEEEENS4_6LayoutINS5_IJSC_SB_SB_EEENS5_IJSB_NSA_ILi0EEESV_EEEEENS5_IJNS4_10UnderscoreESY_SY_EEEEENS4_23SM90_TMA_LOAD_MULTICASTENS4_14ComposedLayoutINS4_7SwizzleILi3ELi4ELi3EEENS4_18smem_ptr_flag_bitsILi32EEENST_INS5_IJNSA_ILi8EEESH_EEENS5_IJSH_SB_EEEEEEEvNS4_8identityENS4_13SM90_TMA_LOADES1B_vS1C_EENS_8epilogue10collective6detail29Sm90TmaWarpSpecializedAdapterINS1G_15DefaultEpilogueISJ_SK_SK_NS1F_6thread17LinearCombinationISJ_Li1EffLNS1K_9ScaleType4KindE0ELNS_15FloatRoundStyleE2ESJ_EENS1_15EpilogueDefaultEEEEEvvEEEEvNT_6ParamsE --------------------------
	.section	.text._ZN7cutlass13device_kernelINS_4gemm6kernel13GemmUniversalIN4cute5tupleIJiiiiEEENS1_10collective13CollectiveMmaINS1_34MainloopSm90TmaGmmaWarpSpecializedILi7ENS5_IJNS4_1CILi1EEENSA_ILi2EEESB_EEENS1_35KernelTmaWarpSpecializedCooperativeEEENS5_IJNSA_ILi128EEESG_NSA_ILi32EEEEEENS_10tfloat32_tENS5_IJlSB_lEEESJ_SK_NS4_8TiledMMAINS4_8MMA_AtomIJNS4_4SM904GMMA30MMA_64x128x8_F32TF32TF32_SS_TNILNSO_7ScaleInE1ELSQ_1EEEEEENS4_6LayoutINS5_IJSC_SB_SB_EEENS5_IJSB_NSA_ILi0EEESV_EEEEENS5_IJNS4_10UnderscoreESY_SY_EEEEENS4_23SM90_TMA_LOAD_MULTICASTENS4_14ComposedLayoutINS4_7SwizzleILi3ELi4ELi3EEENS4_18smem_ptr_flag_bitsILi32EEENST_INS5_IJNSA_ILi8EEESH_EEENS5_IJSH_SB_EEEEEEEvNS4_8identityENS4_13SM90_TMA_LOADES1B_vS1C_EENS_8epilogue10collective6detail29Sm90TmaWarpSpecializedAdapterINS1G_15DefaultEpilogueISJ_SK_SK_NS1F_6thread17LinearCombinationISJ_Li1EffLNS1K_9ScaleType4KindE0ELNS_15FloatRoundStyleE2ESJ_EENS1_15EpilogueDefaultEEEEEvvEEEEvNT_6ParamsE,"ax",@progbits
	.align	128
.text._ZN7cutlass13device_kernelINS_4gemm6kernel13GemmUniversalIN4cute5tupleIJiiiiEEENS1_10collective13CollectiveMmaINS1_34MainloopSm90TmaGmmaWarpSpecializedILi7ENS5_IJNS4_1CILi1EEENSA_ILi2EEESB_EEENS1_35KernelTmaWarpSpecializedCooperativeEEENS5_IJNSA_ILi128EEESG_NSA_ILi32EEEEEENS_10tfloat32_tENS5_IJlSB_lEEESJ_SK_NS4_8TiledMMAINS4_8MMA_AtomIJNS4_4SM904GMMA30MMA_64x128x8_F32TF32TF32_SS_TNILNSO_7ScaleInE1ELSQ_1EEEEEENS4_6LayoutINS5_IJSC_SB_SB_EEENS5_IJSB_NSA_ILi0EEESV_EEEEENS5_IJNS4_10UnderscoreESY_SY_EEEEENS4_23SM90_TMA_LOAD_MULTICASTENS4_14ComposedLayoutINS4_7SwizzleILi3ELi4ELi3EEENS4_18smem_ptr_flag_bitsILi32EEENST_INS5_IJNSA_ILi8EEESH_EEENS5_IJSH_SB_EEEEEEEvNS4_8identityENS4_13SM90_TMA_LOADES1B_vS1C_EENS_8epilogue10collective6detail29Sm90TmaWarpSpecializedAdapterINS1G_15DefaultEpilogueISJ_SK_SK_NS1F_6thread17LinearCombinationISJ_Li1EffLNS1K_9ScaleType4KindE0ELNS_15FloatRoundStyleE2ESJ_EENS1_15EpilogueDefaultEEEEEvvEEEEvNT_6ParamsE:
        .type           _ZN7cutlass13device_kernelINS_4gemm6kernel13GemmUniversalIN4cute5tupleIJiiiiEEENS1_10collective13CollectiveMmaINS1_34MainloopSm90TmaGmmaWarpSpecializedILi7ENS5_IJNS4_1CILi1EEENSA_ILi2EEESB_EEENS1_35KernelTmaWarpSpecializedCooperativeEEENS5_IJNSA_ILi128EEESG_NSA_ILi32EEEEEENS_10tfloat32_tENS5_IJlSB_lEEESJ_SK_NS4_8TiledMMAINS4_8MMA_AtomIJNS4_4SM904GMMA30MMA_64x128x8_F32TF32TF32_SS_TNILNSO_7ScaleInE1ELSQ_1EEEEEENS4_6LayoutINS5_IJSC_SB_SB_EEENS5_IJSB_NSA_ILi0EEESV_EEEEENS5_IJNS4_10UnderscoreESY_SY_EEEEENS4_23SM90_TMA_LOAD_MULTICASTENS4_14ComposedLayoutINS4_7SwizzleILi3ELi4ELi3EEENS4_18smem_ptr_flag_bitsILi32EEENST_INS5_IJNSA_ILi8EEESH_EEENS5_IJSH_SB_EEEEEEEvNS4_8identityENS4_13SM90_TMA_LOADES1B_vS1C_EENS_8epilogue10collective6detail29Sm90TmaWarpSpecializedAdapterINS1G_15DefaultEpilogueISJ_SK_SK_NS1F_6thread17LinearCombinationISJ_Li1EffLNS1K_9ScaleType4KindE0ELNS_15FloatRoundStyleE2ESJ_EENS1_15EpilogueDefaultEEEEEvvEEEEvNT_6ParamsE,@function
        .size           _ZN7cutlass13device_kernelINS_4gemm6kernel13GemmUniversalIN4cute5tupleIJiiiiEEENS1_10collective13CollectiveMmaINS1_34MainloopSm90TmaGmmaWarpSpecializedILi7ENS5_IJNS4_1CILi1EEENSA_ILi2EEESB_EEENS1_35KernelTmaWarpSpecializedCooperativeEEENS5_IJNSA_ILi128EEESG_NSA_ILi32EEEEEENS_10tfloat32_tENS5_IJlSB_lEEESJ_SK_NS4_8TiledMMAINS4_8MMA_AtomIJNS4_4SM904GMMA30MMA_64x128x8_F32TF32TF32_SS_TNILNSO_7ScaleInE1ELSQ_1EEEEEENS4_6LayoutINS5_IJSC_SB_SB_EEENS5_IJSB_NSA_ILi0EEESV_EEEEENS5_IJNS4_10UnderscoreESY_SY_EEEEENS4_23SM90_TMA_LOAD_MULTICASTENS4_14ComposedLayoutINS4_7SwizzleILi3ELi4ELi3EEENS4_18smem_ptr_flag_bitsILi32EEENST_INS5_IJNSA_ILi8EEESH_EEENS5_IJSH_SB_EEEEEEEvNS4_8identityENS4_13SM90_TMA_LOADES1B_vS1C_EENS_8epilogue10collective6detail29Sm90TmaWarpSpecializedAdapterINS1G_15DefaultEpilogueISJ_SK_SK_NS1F_6thread17LinearCombinationISJ_Li1EffLNS1K_9ScaleType4KindE0ELNS_15FloatRoundStyleE2ESJ_EENS1_15EpilogueDefaultEEEEEvvEEEEvNT_6ParamsE,(.L_x_205 - _ZN7cutlass13device_kernelINS_4gemm6kernel13GemmUniversalIN4cute5tupleIJiiiiEEENS1_10collective13CollectiveMmaINS1_34MainloopSm90TmaGmmaWarpSpecializedILi7ENS5_IJNS4_1CILi1EEENSA_ILi2EEESB_EEENS1_35KernelTmaWarpSpecializedCooperativeEEENS5_IJNSA_ILi128EEESG_NSA_ILi32EEEEEENS_10tfloat32_tENS5_IJlSB_lEEESJ_SK_NS4_8TiledMMAINS4_8MMA_AtomIJNS4_4SM904GMMA30MMA_64x128x8_F32TF32TF32_SS_TNILNSO_7ScaleInE1ELSQ_1EEEEEENS4_6LayoutINS5_IJSC_SB_SB_EEENS5_IJSB_NSA_ILi0EEESV_EEEEENS5_IJNS4_10UnderscoreESY_SY_EEEEENS4_23SM90_TMA_LOAD_MULTICASTENS4_14ComposedLayoutINS4_7SwizzleILi3ELi4ELi3EEENS4_18smem_ptr_flag_bitsILi32EEENST_INS5_IJNSA_ILi8EEESH_EEENS5_IJSH_SB_EEEEEEEvNS4_8identityENS4_13SM90_TMA_LOADES1B_vS1C_EENS_8epilogue10collective6detail29Sm90TmaWarpSpecializedAdapterINS1G_15DefaultEpilogueISJ_SK_SK_NS1F_6thread17LinearCombinationISJ_Li1EffLNS1K_9ScaleType4KindE0ELNS_15FloatRoundStyleE2ESJ_EENS1_15EpilogueDefaultEEEEEvvEEEEvNT_6ParamsE)
        .other          _ZN7cutlass13device_kernelINS_4gemm6kernel13GemmUniversalIN4cute5tupleIJiiiiEEENS1_10collective13CollectiveMmaINS1_34MainloopSm90TmaGmmaWarpSpecializedILi7ENS5_IJNS4_1CILi1EEENSA_ILi2EEESB_EEENS1_35KernelTmaWarpSpecializedCooperativeEEENS5_IJNSA_ILi128EEESG_NSA_ILi32EEEEEENS_10tfloat32_tENS5_IJlSB_lEEESJ_SK_NS4_8TiledMMAINS4_8MMA_AtomIJNS4_4SM904GMMA30MMA_64x128x8_F32TF32TF32_SS_TNILNSO_7ScaleInE1ELSQ_1EEEEEENS4_6LayoutINS5_IJSC_SB_SB_EEENS5_IJSB_NSA_ILi0EEESV_EEEEENS5_IJNS4_10UnderscoreESY_SY_EEEEENS4_23SM90_TMA_LOAD_MULTICASTENS4_14ComposedLayoutINS4_7SwizzleILi3ELi4ELi3EEENS4_18smem_ptr_flag_bitsILi32EEENST_INS5_IJNSA_ILi8EEESH_EEENS5_IJSH_SB_EEEEEEEvNS4_8identityENS4_13SM90_TMA_LOADES1B_vS1C_EENS_8epilogue10collective6detail29Sm90TmaWarpSpecializedAdapterINS1G_15DefaultEpilogueISJ_SK_SK_NS1F_6thread17LinearCombinationISJ_Li1EffLNS1K_9ScaleType4KindE0ELNS_15FloatRoundStyleE2ESJ_EENS1_15EpilogueDefaultEEEEEvvEEEEvNT_6ParamsE,@"STO_CUDA_ENTRY STV_DEFAULT"
_ZN7cutlass13device_kernelINS_4gemm6kernel13GemmUniversalIN4cute5tupleIJiiiiEEENS1_10collective13CollectiveMmaINS1_34MainloopSm90TmaGmmaWarpSpecializedILi7ENS5_IJNS4_1CILi1EEENSA_ILi2EEESB_EEENS1_35KernelTmaWarpSpecializedCooperativeEEENS5_IJNSA_ILi128EEESG_NSA_ILi32EEEEEENS_10tfloat32_tENS5_IJlSB_lEEESJ_SK_NS4_8TiledMMAINS4_8MMA_AtomIJNS4_4SM904GMMA30MMA_64x128x8_F32TF32TF32_SS_TNILNSO_7ScaleInE1ELSQ_1EEEEEENS4_6LayoutINS5_IJSC_SB_SB_EEENS5_IJSB_NSA_ILi0EEESV_EEEEENS5_IJNS4_10UnderscoreESY_SY_EEEEENS4_23SM90_TMA_LOAD_MULTICASTENS4_14ComposedLayoutINS4_7SwizzleILi3ELi4ELi3EEENS4_18smem_ptr_flag_bitsILi32EEENST_INS5_IJNSA_ILi8EEESH_EEENS5_IJSH_SB_EEEEEEEvNS4_8identityENS4_13SM90_TMA_LOADES1B_vS1C_EENS_8epilogue10collective6detail29Sm90TmaWarpSpecializedAdapterINS1G_15DefaultEpilogueISJ_SK_SK_NS1F_6thread17LinearCombinationISJ_Li1EffLNS1K_9ScaleType4KindE0ELNS_15FloatRoundStyleE2ESJ_EENS1_15EpilogueDefaultEEEEEvvEEEEvNT_6ParamsE:
[----:B------:R-:W0:Y:S01]  /*0000*/  LDC R1, c[0x0][0x28] ;  /* 0x00000a00ff017b82 */ /* 0x000e220000000800 */
[----:B------:R-:W1:Y:S01]  /*0010*/  S2R R94, SR_TID.X ;  /* 0x00000000005e7919 */ /* 0x000e620000002100 */
[----:B------:R-:W-:Y:S01]  /*0020*/  ELECT P0, URZ, PT ;  /* 0x00000000003f782f */ /* 0x000fe20003800000 */
[----:B------:R-:W-:Y:S01]  /*0030*/  BSSY B0, `(.L_x_0) ;  /* 0x000000f000007945 */ /* 0x000fe20003800000 */
[--C-:B-1----:R-:W-:Y:S02]  /*0040*/  SHF.R.U32.HI R0, RZ, 0x5, R94.reuse ;  /* 0x00000005ff007819 */ /* 0x102fe4000001165e */
[----:B------:R-:W-:-:S03]  /*0050*/  SHF.R.U32.HI R6, RZ, 0x7, R94 ;  /* 0x00000007ff067819 */ /* 0x000fc6000001165e */
[----:B------:R-:W1:Y:S04]  /*0060*/  SHFL.IDX PT, R3, R0, RZ, 0x1f ;  /* 0x00001fff00037589 */ /* 0x000e6800000e0000 */
[----:B------:R2:W3:Y:S01]  /*0070*/  SHFL.IDX PT, R2, R6, RZ, 0x1f ;  /* 0x00001fff06027589 */ /* 0x0004e200000e0000 */
[----:B-1----:R-:W-:-:S13]  /*0080*/  ISETP.NE.OR P0, PT, R3, RZ, !P0 ;  /* 0x000000ff0300720c */ /* 0x002fda0004705670 */
[----:B0-23--:R-:W-:Y:S05]  /*0090*/  @P0 BRA `(.L_x_1) ;  /* 0x0000000000200947 */ /* 0x00dfea0003800000 */
[----:B------:R-:W-:Y:S02]  /*00a0*/  ULDC.64 UR4, c[0x0][0x198] ;  /* 0x0000660000047ab9 */ /* 0x000fe40000000a00 */
[----:B------:R-:W-:Y:S02]  /*00b0*/  UIADD3 UR6, UP0, UR4, 0xf0, URZ ;  /* 0x000000f004067890 */ /* 0x000fe4000ff1e03f */
[----:B------:R-:W-:Y:S02]  /*00c0*/  UIADD3 UR4, UP1, UR4, 0x1f0, URZ ;  /* 0x000001f004047890 */ /* 0x000fe4000ff3e03f */
[----:B------:R-:W-:Y:S02]  /*00d0*/  UIADD3.X UR7, URZ, UR5, URZ, UP0, !UPT ;  /* 0x000000053f077290 */ /* 0x000fe400087fe43f */
[----:B------:R-:W-:-:S07]  /*00e0*/  UIADD3.X UR5, URZ, UR5, URZ, UP1, !UPT ;  /* 0x000000053f057290 */ /* 0x000fce0008ffe43f */
[----:B------:R0:W-:Y:S02]  /*00f0*/  UTMACCTL.PF [UR6] ;  /* 0x00000000060079b9 */ /* 0x0001e40008040000 */
[----:B------:R0:W-:Y:S02]  /*0100*/  UTMACCTL.PF [UR4] ;  /* 0x00000000040079b9 */ /* 0x0001e40008040000 */
[----:B0-----:R-:W-:Y:S01]  /*0110*/  NOP ;  /* 0x0000000000007918 */ /* 0x001fe20000000000 */
.L_x_1:
[----:B------:R-:W-:Y:S05]  /*0120*/  BSYNC B0 ;  /* 0x0000000000007941 */ /* 0x000fea0003800000 */
.L_x_0:
[----:B------:R-:W0:Y:S02]  /*0130*/  SHFL.IDX PT, R5, R0, RZ, 0x1f ;  /* 0x00001fff00057589 */ /* 0x000e2400000e0000 */
[----:B0-----:R-:W-:-:S13]  /*0140*/  ISETP.NE.AND P0, PT, R5, RZ, PT ;  /* 0x000000ff0500720c */ /* 0x001fda0003f05270 */
[----:B------:R-:W-:Y:S05]  /*0150*/  @P0 BRA `(.L_x_2) ;  /* 0x0000000000700947 */ /* 0x000fea0003800000 */
[----:B------:R-:W0:Y:S01]  /*0160*/  S2UR UR8, SR_CgaCtaId ;  /* 0x00000000000879c3 */ /* 0x000e220000008800 */
[----:B------:R-:W-:Y:S01]  /*0170*/  UMOV UR4, 0x400 ;  /* 0x0000040000047882 */ /* 0x000fe20000000000 */
[----:B------:R-:W-:Y:S01]  /*0180*/  UMOV UR5, 0x1 ;  /* 0x0000000100057882 */ /* 0x000fe20000000000 */
[----:B------:R-:W-:Y:S01]  /*0190*/  UMOV UR6, 0x4 ;  /* 0x0000000400067882 */ /* 0x000fe20000000000 */
[----:B------:R-:W-:Y:S01]  /*01a0*/  ELECT P0, URZ, PT ;  /* 0x00000000003f782f */ /* 0x000fe20003800000 */
[----:B------:R-:W-:-:S04]  /*01b0*/  UIADD3 UR6, -UR6, 0x100000, URZ ;  /* 0x0010000006067890 */ /* 0x000fc8000fffe13f */
[----:B------:R-:W-:Y:S02]  /*01c0*/  USHF.L.U32 UR7, UR6, 0xb, URZ ;  /* 0x0000000b06077899 */ /* 0x000fe4000800063f */
[----:B------:R-:W-:Y:S02]  /*01d0*/  USHF.L.U32 UR6, UR6, 0x1, URZ ;  /* 0x0000000106067899 */ /* 0x000fe4000800063f */
[----:B0-----:R-:W-:Y:S02]  /*01e0*/  ULEA UR8, UR8, UR4, 0x18 ;  /* 0x0000000408087291 */ /* 0x001fe4000f8ec03f */
[----:B------:R-:W-:-:S04]  /*01f0*/  UIADD3 UR4, -UR5, 0x100000, URZ ;  /* 0x0010000005047890 */ /* 0x000fc8000fffe13f */
[----:B------:R-:W-:Y:S02]  /*0200*/  USHF.L.U32 UR5, UR4, 0xb, URZ ;  /* 0x0000000b04057899 */ /* 0x000fe4000800063f */
[----:B------:R-:W-:Y:S01]  /*0210*/  USHF.L.U32 UR4, UR4, 0x1, URZ ;  /* 0x0000000104047899 */ /* 0x000fe2000800063f */
[----:B------:R-:W0:Y:S11]  /*0220*/  FENCE.VIEW.ASYNC.S ;  /* 0x00000000000073c6 */ /* 0x000e360000000000 */
[----:B0-----:R0:W1:Y:S01]  /*0230*/  SYNCS.EXCH.64 URZ, [UR8], UR4 ;  /* 0x00000004083f75b2 */ /* 0x0010620008000100 */
[----:B------:R0:W2:Y:S01]  /*0240*/  SYNCS.EXCH.64 URZ, [UR8+0x38], UR6 ;  /* 0x00003806083f75b2 */ /* 0x0000a20008000100 */
[----:B------:R0:W3:Y:S01]  /*0250*/  SYNCS.EXCH.64 URZ, [UR8+0x8], UR4 ;  /* 0x00000804083f75b2 */ /* 0x0000e20008000100 */
[----:B------:R0:W4:Y:S01]  /*0260*/  SYNCS.EXCH.64 URZ, [UR8+0x40], UR6 ;  /* 0x00004006083f75b2 */ /* 0x0001220008000100 */
[----:B------:R0:W0:Y:S01]  /*0270*/  SYNCS.EXCH.64 URZ, [UR8+0x10], UR4 ;  /* 0x00001004083f75b2 */ /* 0x0000220008000100 */
        /* <DEDUP_REMOVED lines=9> */
[----:B------:R-:W-:Y:S01]  /*0310*/  NOP ;  /* 0x0000000000007918 */ /* 0x000fe20000000000 */
.L_x_2:
[----:B------:R-:W-:Y:S01]  /*0320*/  SHF.R.S32.HI R7, RZ, 0x1f, R94 ;  /* 0x0000001fff077819 */ /* 0x000fe2000001145e */
[----:B------:R-:W5:Y:S01]  /*0330*/  SHFL.IDX PT, R0, R0, RZ, 0x1f ;  /* 0x00001fff00007589 */ /* 0x000f6200000e0000 */
[----:B0-----:R-:W0:Y:S01]  /*0340*/  S2UR UR8, SR_CTAID.X ;  /* 0x00000000000879c3 */ /* 0x001e220000002500 */
[----:B------:R-:W-:Y:S02]  /*0350*/  ELECT P0, URZ, PT ;  /* 0x00000000003f782f */ /* 0x000fe40003800000 */
[----:B------:R-:W-:Y:S01]  /*0360*/  LEA.HI R7, R7, R94, RZ, 0x7 ;  /* 0x0000005e07077211 */ /* 0x000fe200078f38ff */
[----:B------:R-:W1:Y:S01]  /*0370*/  S2R R4, SR_CTAID.Y ;  /* 0x0000000000047919 */ /* 0x000e620000002600 */
[----:B------:R-:W-:Y:S01]  /*0380*/  ULDC UR4, c[0x0][0x154] ;  /* 0x0000550000047ab9 */ /* 0x000fe20000000800 */
[----:B------:R-:W-:Y:S01]  /*0390*/  NOP ;  /* 0x0000000000007918 */ /* 0x000fe20000000000 */
[----:B------:R-:W-:Y:S01]  /*03a0*/  LOP3.LUT R7, R7, 0xffffff80, RZ, 0xc0, !PT ;  /* 0xffffff8007077812 */ /* 0x000fe200078ec0ff */
[----:B------:R-:W-:Y:S01]  /*03b0*/  NOP ;  /* 0x0000000000007918 */ /* 0x000fe20000000000 */
[----:B------:R-:W2:Y:S03]  /*03c0*/  LDC R14, c[0x0][0x140] ;  /* 0x00005000ff0e7b82 */ /* 0x000ea60000000800 */
[----:B------:R-:W-:-:S05]  /*03d0*/  IMAD.IADD R7, R94, 0x1, -R7 ;  /* 0x000000015e077824 */ /* 0x000fca00078e0a07 */
[----:B------:R-:W-:Y:S01]  /*03e0*/  SHF.R.S32.HI R8, RZ, 0x1f, R7 ;  /* 0x0000001fff087819 */ /* 0x000fe20000011407 */
[----:B------:R-:W3:Y:S01]  /*03f0*/  LDC R12, c[0x0][0x144] ;  /* 0x00005100ff0c7b82 */ /* 0x000ee20000000800 */
[----:B------:R-:W-:Y:S02]  /*0400*/  LOP3.LUT P2, RZ, R7, 0x7, RZ, 0xc0, !PT ;  /* 0x0000000707ff7812 */ /* 0x000fe4000784c0ff */
[----:B------:R-:W-:Y:S02]  /*0410*/  LEA.HI R8, R8, R7, RZ, 0x3 ;  /* 0x0000000708087211 */ /* 0x000fe400078f18ff */
[----:B-----5:R-:W-:Y:S02]  /*0420*/  ISETP.NE.OR P0, PT, R0, RZ, !P0 ;  /* 0x000000ff0000720c */ /* 0x020fe40004705670 */
[--C-:B------:R-:W-:Y:S02]  /*0430*/  SHF.R.S32.HI R0, RZ, 0x3, R8.reuse ;  /* 0x00000003ff007819 */ /* 0x100fe40000011408 */
[----:B------:R-:W-:-:S02]  /*0440*/  SHF.R.S32.HI R9, RZ, 0x1f, R8 ;  /* 0x0000001fff097819 */ /* 0x000fc40000011408 */
[----:B------:R-:W-:Y:S02]  /*0450*/  SHF.R.S32.HI R8, RZ, 0x1f, R5 ;  /* 0x0000001fff087819 */ /* 0x000fe40000011405 */
[----:B------:R-:W-:Y:S02]  /*0460*/  LEA.HI R9, R9, R0, RZ, 0x2 ;  /* 0x0000000009097211 */ /* 0x000fe400078f10ff */
[----:B------:R-:W-:Y:S02]  /*0470*/  LEA.HI R8, R8, R5, RZ, 0x2 ;  /* 0x0000000508087211 */ /* 0x000fe400078f10ff */
[----:B-1----:R-:W-:Y:S01]  /*0480*/  I2FP.F32.U32 R11, R4 ;  /* 0x00000004000b7245 */ /* 0x002fe20000201000 */
[----:B------:R-:W-:Y:S01]  /*0490*/  VOTEU.ALL UP0, P0 ;  /* 0x00000000003f7886 */ /* 0x000fe20000000000 */
[----:B------:R-:W-:Y:S01]  /*04a0*/  LOP3.LUT R10, R8, 0x3ffffffc, RZ, 0xc0, !PT ;  /* 0x3ffffffc080a7812 */ /* 0x000fe200078ec0ff */
[----:B------:R-:W-:Y:S01]  /*04b0*/  VOTEU.ALL UP1, P0 ;  /* 0x00000000003f7886 */ /* 0x000fe20000020000 */
[----:B------:R-:W-:Y:S01]  /*04c0*/  LOP3.LUT R9, R9, 0xfffffffc, RZ, 0xc0, !PT ;  /* 0xfffffffc09097812 */ /* 0x000fe200078ec0ff */
[----:B------:R-:W-:Y:S01]  /*04d0*/  FMUL R13, R11, UR4 ;  /* 0x000000040b0d7c20 */ /* 0x000fe20008400000 */
[----:B------:R-:W1:Y:S01]  /*04e0*/  @!UP0 S2UR UR7, SR_CgaCtaId ;  /* 0x00000000000789c3 */ /* 0x000e620000008800 */
[----:B------:R-:W-:Y:S01]  /*04f0*/  IMAD.IADD R11, R5, 0x1, -R10 ;  /* 0x00000001050b7824 */ /* 0x000fe200078e0a0a */
[----:B0-----:R-:W-:Y:S01]  /*0500*/  I2FP.F32.U32 R10, UR8 ;  /* 0x00000008000a7c45 */ /* 0x001fe20008201000 */
[----:B------:R-:W-:Y:S01]  /*0510*/  IMAD.IADD R8, R0, 0x1, -R9 ;  /* 0x0000000100087824 */ /* 0x000fe200078e0a09 */
[----:B------:R-:W-:Y:S01]  /*0520*/  ULDC UR4, c[0x0][0x150] ;  /* 0x0000540000047ab9 */ /* 0x000fe20000000800 */
[----:B------:R-:W0:Y:S01]  /*0530*/  F2I.U32.TRUNC.NTZ R13, R13 ;  /* 0x0000000d000d7305 */ /* 0x000e22000020f000 */
[----:B------:R-:W-:Y:S01]  /*0540*/  SHF.R.S32.HI R0, RZ, 0x1f, R3 ;  /* 0x0000001fff007819 */ /* 0x000fe20000011403 */
[----:B------:R-:W-:Y:S01]  /*0550*/  FMUL R10, R10, UR4 ;  /* 0x000000040a0a7c20 */ /* 0x000fe20008400000 */
[----:B------:R-:W5:Y:S01]  /*0560*/  LDC R9, c[0x0][0x148] ;  /* 0x00005200ff097b82 */ /* 0x000f620000000800 */
[----:B------:R-:W-:Y:S01]  /*0570*/  IMAD R8, R11, 0x4, R8 ;  /* 0x000000040b087824 */ /* 0x000fe200078e0208 */
[----:B------:R-:W-:Y:S01]  /*0580*/  LEA.HI R0, R0, R3, RZ, 0x2 ;  /* 0x0000000300007211 */ /* 0x000fe200078f10ff */
[----:B------:R-:W-:Y:S01]  /*0590*/  UMOV UR4, 0x20 ;  /* 0x0000002000047882 */ /* 0x000fe20000000000 */
[----:B------:R-:W-:Y:S01]  /*05a0*/  @!UP0 UMOV UR6, 0x400 ;  /* 0x0000040000068882 */ /* 0x000fe20000000000 */
[----:B------:R-:W4:Y:S01]  /*05b0*/  F2I.U32.TRUNC.NTZ R10, R10 ;  /* 0x0000000a000a7305 */ /* 0x000f22000020f000 */
[----:B------:R-:W-:Y:S01]  /*05c0*/  LOP3.LUT R0, R0, 0xfffffffc, RZ, 0xc0, !PT ;  /* 0xfffffffc00007812 */ /* 0x000fe200078ec0ff */
[----:B------:R-:W-:Y:S01]  /*05d0*/  IMAD.SHL.U32 R19, R8, 0x4, RZ ;  /* 0x0000000408137824 */ /* 0x000fe200078e00ff */
[----:B------:R-:W-:-:S04]  /*05e0*/  @!UP0 UIADD3 UR4, -UR4, 0x100000, URZ ;  /* 0x0010000004048890 */ /* 0x000fc8000fffe13f */
[----:B------:R-:W-:Y:S02]  /*05f0*/  @!UP0 USHF.L.U32 UR5, UR4, 0xb, URZ ;  /* 0x0000000b04058899 */ /* 0x000fe4000800063f */
[----:B------:R-:W-:Y:S01]  /*0600*/  @!UP0 USHF.L.U32 UR4, UR4, 0x1, URZ ;  /* 0x0000000104048899 */ /* 0x000fe2000800063f */
[----:B--2---:R-:W-:Y:S01]  /*0610*/  ISETP.EQ.U32.AND P3, PT, R14, 0x1, PT ;  /* 0x000000010e00780c */ /* 0x004fe20003f62070 */
[----:B------:R-:W-:Y:S01]  /*0620*/  IMAD.IADD R3, R3, 0x1, -R0 ;  /* 0x0000000103037824 */ /* 0x000fe200078e0a00 */
[----:B------:R-:W-:Y:S01]  /*0630*/  LOP3.LUT R19, R8, 0xc, R19, 0x78, !PT ;  /* 0x0000000c08137812 */ /* 0x000fe200078e7813 */
[----:B0-----:R-:W-:Y:S02]  /*0640*/  IMAD.MOV R20, RZ, RZ, -R13 ;  /* 0x000000ffff147224 */ /* 0x001fe400078e0a0d */
[----:B------:R-:W-:Y:S01]  /*0650*/  VIADD R8, R2, 0xffffffff ;  /* 0xffffffff02087836 */ /* 0x000fe20000000000 */
[----:B-1----:R-:W-:Y:S01]  /*0660*/  @!UP0 ULEA UR6, UR7, UR6, 0x18 ;  /* 0x0000000607068291 */ /* 0x002fe2000f8ec03f */
[----:B------:R-:W-:Y:S01]  /*0670*/  ISETP.NE.AND P1, PT, R3, 0x3, PT ;  /* 0x000000030300780c */ /* 0x000fe20003f25270 */
[----:B------:R-:W-:Y:S01]  /*0680*/  VOTEU.ALL UP0, P0 ;  /* 0x00000000003f7886 */ /* 0x000fe20000000000 */
[----:B------:R-:W-:Y:S01]  /*0690*/  ISETP.LT.U32.AND P0, PT, R19, 0x2, !P2 ;  /* 0x000000021300780c */ /* 0x000fe20005701070 */
[----:B----4-:R-:W-:Y:S01]  /*06a0*/  IMAD.MOV R7, RZ, RZ, -R10 ;  /* 0x000000ffff077224 */ /* 0x010fe200078e0a0a */
[----:B------:R-:W-:-:S02]  /*06b0*/  ISETP.EQ.OR P1, PT, R3, RZ, !P1 ;  /* 0x000000ff0300720c */ /* 0x000fc40004f22670 */
[----:B------:R-:W-:Y:S01]  /*06c0*/  ISETP.GE.U32.AND P5, PT, R8, 0x2, PT ;  /* 0x000000020800780c */ /* 0x000fe20003fa6070 */
[----:B-----5:R-:W-:Y:S01]  /*06d0*/  IMAD R0, R9, R20, R4 ;  /* 0x0000001409007224 */ /* 0x020fe200078e0204 */
[----:B------:R-:W-:Y:S01]  /*06e0*/  ISETP.EQ.AND P1, PT, R2, RZ, P1 ;  /* 0x000000ff0200720c */ /* 0x000fe20000f22270 */
[----:B---3--:R-:W-:Y:S01]  /*06f0*/  IMAD R7, R12, R7, UR8 ;  /* 0x000000080c077e24 */ /* 0x008fe2000f8e0207 */
[----:B------:R-:W-:Y:S01]  /*0700*/  ISETP.NE.AND P2, PT, R2, RZ, PT ;  /* 0x000000ff0200720c */ /* 0x000fe20003f45270 */
[----:B------:R-:W0:Y:S02]  /*0710*/  FENCE.VIEW.ASYNC.S ;  /* 0x00000000000073c6 */ /* 0x000e240000000000 */
[----:B0-----:R0:W1:Y:S01]  /*0720*/  @!UP0 SYNCS.EXCH.64 URZ, [UR6+0x80], UR4 ;  /* 0x00008004063f85b2 */ /* 0x0010620008000100 */
[----:B------:R-:W-:Y:S02]  /*0730*/  ISETP.NE.AND P4, PT, R0, R19, PT ;  /* 0x000000130000720c */ /* 0x000fe40003f85270 */
[----:B------:R-:W-:-:S02]  /*0740*/  SEL R18, RZ, 0x1, !P1 ;  /* 0x00000001ff127807 */ /* 0x000fc40004800000 */
[----:B------:R-:W-:Y:S02]  /*0750*/  ISETP.EQ.OR P4, PT, R7, RZ, !P4 ;  /* 0x000000ff0700720c */ /* 0x000fe40006782670 */
[----:B------:R-:W-:Y:S02]  /*0760*/  LOP3.LUT R0, R94, 0x7f, RZ, 0xc0, !PT ;  /* 0x0000007f5e007812 */ /* 0x000fe400078ec0ff */
[----:B------:R-:W-:Y:S02]  /*0770*/  PLOP3.LUT P0, PT, P0, P4, PT, 0x80, 0x0 ;  /* 0x000000000000781c */ /* 0x000fe40000709070 */
[----:B------:R-:W-:Y:S02]  /*0780*/  SEL R18, R18, 0x2, P5 ;  /* 0x0000000212127807 */ /* 0x000fe40002800000 */
[----:B------:R-:W-:Y:S01]  /*0790*/  P2R R102, PR, RZ, 0x1 ;  /* 0x00000001ff667803 */ /* 0x000fe20000000000 */
[----:B------:R0:W2:Y:S01]  /*07a0*/  @!UP1 SYNCS.EXCH.64 URZ, [UR6+0x88], UR4 ;  /* 0x00008804063f95b2 */ /* 0x0000a20008000100 */
[----:B------:R-:W-:Y:S01]  /*07b0*/  NOP ;  /* 0x0000000000007918 */ /* 0x000fe20000000000 */
[----:B------:R-:W-:Y:S06]  /*07c0*/  @!P3 BRA `(.L_x_3) ;  /* 0x000000000008b947 */ /* 0x000fec0003800000 */
[----:B-12---:R-:W-:Y:S01]  /*07d0*/  UCGABAR_ARV ;  /* 0x00000000000079c7 */ /* 0x006fe20008000000 */
[----:B------:R-:W-:Y:S05]  /*07e0*/  BRA `(.L_x_4) ;  /* 0x0000000000047947 */ /* 0x000fea0003800000 */
.L_x_3:
[----:B-12---:R-:W-:Y:S01]  /*07f0*/  NOP ;  /* 0x0000000000007918 */ /* 0x006fe20000000000 */
.L_x_4:
[----:B------:R-:W1:Y:S01]  /*0800*/  LDC R2, c[0x0][0x65c] ;  /* 0x00019700ff027b82 */ /* 0x000e620000000800 */
[----:B------:R-:W-:Y:S02]  /*0810*/  IMAD.U32 R10, RZ, RZ, UR8 ;  /* 0x00000008ff0a7e24 */ /* 0x000fe4000f8e00ff */
[----:B------:R-:W-:Y:S01]  /*0820*/  IMAD.MOV.U32 R11, RZ, RZ, RZ ;  /* 0x000000ffff0b7224 */ /* 0x000fe200078e00ff */
[----:B-1----:R-:W-:-:S04]  /*0830*/  ISETP.NE.AND P1, PT, R2, 0x1, PT ;  /* 0x000000010200780c */ /* 0x002fc80003f25270 */
[----:B------:R-:W-:-:S09]  /*0840*/  P2R R5, PR, RZ, 0x2 ;  /* 0x00000002ff057803 */ /* 0x000fd20000000000 */
[----:B------:R-:W1:Y:S01]  /*0850*/  @P1 LDC R17, c[0x0][0x10] ;  /* 0x00000400ff111b82 */ /* 0x000e620000000800 */
[----:B------:R-:W-:Y:S02]  /*0860*/  @P1 IMAD.MOV.U32 R5, RZ, RZ, RZ ;  /* 0x000000ffff051224 */ /* 0x000fe400078e00ff */
[----:B------:R-:W-:-:S05]  /*0870*/  @P1 IMAD.MOV.U32 R15, RZ, RZ, RZ ;  /* 0x000000ffff0f1224 */ /* 0x000fca00078e00ff */
[----:B------:R-:W2:Y:S01]  /*0880*/  @!P1 LDC R13, c[0x0][0xc] ;  /* 0x00000300ff0d9b82 */ /* 0x000ea20000000800 */
[----:B0-----:R-:W-:Y:S01]  /*0890*/  ULDC UR4, c[0x0][0xc] ;  /* 0x0000030000047ab9 */ /* 0x001fe20000000800 */
[----:B------:R-:W-:Y:S01]  /*08a0*/  ULDC UR5, c[0x0][0x10] ;  /* 0x0000040000057ab9 */ /* 0x000fe20000000800 */
[----:B------:R-:W-:Y:S01]  /*08b0*/  ULDC UR6, c[0x0][0x14] ;  /* 0x0000050000067ab9 */ /* 0x000fe20000000800 */
[----:B------:R-:W-:-:S04]  /*08c0*/  UIMAD.WIDE.U32 UR4, UR4, UR5, URZ ;  /* 0x00000005040472a5 */ /* 0x000fc8000f8e003f */
[----:B------:R-:W-:Y:S02]  /*08d0*/  UIMAD.WIDE.U32 UR36, UR4, UR6, URZ ;  /* 0x00000006042472a5 */ /* 0x000fe4000f8e003f */
[----:B------:R-:W-:-:S04]  /*08e0*/  UIMAD UR42, UR5, UR6, URZ ;  /* 0x00000006052a72a4 */ /* 0x000fc8000f8e023f */
[----:B------:R-:W-:Y:S01]  /*08f0*/  UIADD3 UR42, UR37, UR42, URZ ;  /* 0x0000002a252a7290 */ /* 0x000fe2000fffe03f */
[----:B-1----:R-:W-:-:S04]  /*0900*/  @P1 IMAD.WIDE.U32 R16, R17, UR8, R4 ;  /* 0x0000000811101c25 */ /* 0x002fc8000f8e0004 */
[----:B------:R-:W-:Y:S02]  /*0910*/  @P1 IMAD.IADD R17, R17, 0x1, R15 ;  /* 0x0000000111111824 */ /* 0x000fe400078e020f */
[----:B--2---:R-:W-:-:S04]  /*0920*/  @!P1 IMAD.WIDE.U32 R10, R4, R13, R10 ;  /* 0x0000000d040a9225 */ /* 0x004fc800078e000a */
[----:B------:R-:W-:Y:S02]  /*0930*/  @!P1 IMAD.MOV.U32 R16, RZ, RZ, R10 ;  /* 0x000000ffff109224 */ /* 0x000fe400078e000a */
[----:B------:R-:W-:Y:S01]  /*0940*/  @!P1 IMAD.MOV.U32 R17, RZ, RZ, R11 ;  /* 0x000000ffff119224 */ /* 0x000fe200078e000b */
[----:B------:R-:W-:Y:S06]  /*0950*/  @!P3 BRA `(.L_x_5) ;  /* 0x00000000000cb947 */ /* 0x000fec0003800000 */
[----:B------:R-:W-:Y:S01]  /*0960*/  UCGABAR_WAIT ;  /* 0x0000000000007dc7 */ /* 0x000fe20008000000 */
[----:B------:R-:W-:Y:S01]  /*0970*/  CCTL.IVALL ;  /* 0x00000000ff00798f */ /* 0x000fe20002000000 */
[----:B------:R-:W-:Y:S05]  /*0980*/  BRA `(.L_x_6) ;  /* 0x0000000000047947 */ /* 0x000fea0003800000 */
.L_x_5:
[----:B------:R-:W-:Y:S06]  /*0990*/  BAR.SYNC.DEFER_BLOCKING 0x0 ;  /* 0x0000000000007b1d */ /* 0x000fec0000010000 */
.L_x_6:
[----:B------:R-:W-:Y:S05]  /*09a0*/  @!P2 BRA `(.L_x_7) ;  /* 0x0000005c00a0a947 */ /* 0x000fea0003800000 */
[----:B------:R-:W-:-:S13]  /*09b0*/  ISETP.GT.U32.AND P0, PT, R8, 0x1, PT ;  /* 0x000000010800780c */ /* 0x000fda0003f04070 */
[----:B------:R-:W-:Y:S05]  /*09c0*/  @P0 EXIT ;  /* 0x000000000000094d */ /* 0x000fea0003800000 */
[----:B------:R-:W-:Y:S01]  /*09d0*/  ULDC.64 UR4, c[0x0][0x650] ;  /* 0x0001940000047ab9 */ /* 0x000fe20000000a00 */
[----:B------:R-:W-:Y:S01]  /*09e0*/  PRMT R3, RZ, 0x7610, R3 ;  /* 0x00007610ff037816 */ /* 0x000fe20000000003 */
[----:B------:R-:W-:Y:S01]  /*09f0*/  IMAD.MOV.U32 R101, RZ, RZ, -0x1 ;  /* 0xffffffffff657424 */ /* 0x000fe200078e00ff */
[----:B------:R-:W-:Y:S01]  /*0a00*/  ISETP.GE.U32.AND P0, PT, R16, UR4, PT ;  /* 0x0000000410007c0c */ /* 0x000fe2000bf06070 */
[----:B------:R-:W-:Y:S02]  /*0a10*/  IMAD.MOV.U32 R100, RZ, RZ, -0x1 ;  /* 0xffffffffff647424 */ /* 0x000fe400078e00ff */
[----:B------:R-:W-:Y:S01]  /*0a20*/  IMAD.MOV.U32 R99, RZ, RZ, -0x1 ;  /* 0xffffffffff637424 */ /* 0x000fe200078e00ff */
[----:B------:R-:W-:-:S13]  /*0a30*/  ISETP.GE.U32.AND.EX P0, PT, R17, UR5, PT, P0 ;  /* 0x0000000511007c0c */ /* 0x000fda000bf06100 */
[----:B------:R-:W-:Y:S05]  /*0a40*/  @P0 BRA `(.L_x_8) ;  /* 0x0000000400280947 */ /* 0x000fea0003800000 */
[----:B------:R-:W0:Y:S01]  /*0a50*/  LDC.64 R22, c[0x0][0x628] ;  /* 0x00018a00ff167b82 */ /* 0x000e220000000a00 */
[----:B------:R-:W-:Y:S02]  /*0a60*/  IMAD.MOV.U32 R10, RZ, RZ, R16 ;  /* 0x000000ffff0a7224 */ /* 0x000fe400078e0010 */
[----:B------:R-:W-:-:S05]  /*0a70*/  IMAD.MOV.U32 R11, RZ, RZ, R17 ;  /* 0x000000ffff0b7224 */ /* 0x000fca00078e0011 */
[----:B------:R-:W1:Y:S08]  /*0a80*/  LDC R8, c[0x0][0x630] ;  /* 0x00018c00ff087b82 */ /* 0x000e700000000800 */
[----:B------:R-:W2:Y:S01]  /*0a90*/  LDC.64 R24, c[0x0][0x620] ;  /* 0x00018800ff187b82 */ /* 0x000ea20000000a00 */
[----:B0-----:R-:W-:-:S04]  /*0aa0*/  ISETP.NE.U32.AND P0, PT, R22, RZ, PT ;  /* 0x000000ff1600720c */ /* 0x001fc80003f05070 */
[----:B------:R-:W-:-:S13]  /*0ab0*/  ISETP.NE.AND.EX P0, PT, R23, RZ, PT, P0 ;  /* 0x000000ff1700720c */ /* 0x000fda0003f05300 */
[----:B-12---:R-:W-:Y:S05]  /*0ac0*/  @!P0 BRA `(.L_x_9) ;  /* 0x0000000000288947 */ /* 0x006fea0003800000 */
[----:B------:R-:W0:Y:S02]  /*0ad0*/  LDC R3, c[0x0][0x634] ;  /* 0x00018d00ff037b82 */ /* 0x000e240000000800 */
[----:B0-----:R-:W-:-:S05]  /*0ae0*/  IADD3 R3, P0, R16, R3, RZ ;  /* 0x0000000310037210 */ /* 0x001fca0007f1e0ff */
[----:B------:R-:W-:-:S04]  /*0af0*/  IMAD.X R21, RZ, RZ, R17, P0 ;  /* 0x000000ffff157224 */ /* 0x000fc800000e0611 */
[----:B------:R-:W-:-:S04]  /*0b00*/  IMAD.WIDE.U32 R10, R21, R22, RZ ;  /* 0x00000016150a7225 */ /* 0x000fc800078e00ff */
[----:B------:R-:W-:-:S04]  /*0b10*/  IMAD.WIDE.U32 R12, P0, R3, R23, R10 ;  /* 0x00000017030c7225 */ /* 0x000fc8000780000a */
[----:B------:R-:W-:-:S04]  /*0b20*/  IMAD.WIDE.U32 R10, R3, R22, RZ ;  /* 0x00000016030a7225 */ /* 0x000fc800078e00ff */
[----:B------:R-:W-:Y:S01]  /*0b30*/  IMAD.X R15, RZ, RZ, RZ, P0 ;  /* 0x000000ffff0f7224 */ /* 0x000fe200000e06ff */
[----:B------:R-:W-:Y:S01]  /*0b40*/  IADD3 RZ, P0, R11, R12, RZ ;  /* 0x0000000c0bff7210 */ /* 0x000fe20007f1e0ff */
[----:B------:R-:W-:-:S04]  /*0b50*/  IMAD.MOV.U32 R14, RZ, RZ, R13 ;  /* 0x000000ffff0e7224 */ /* 0x000fc800078e000d */
[----:B------:R-:W-:-:S08]  /*0b60*/  IMAD.WIDE.U32.X R10, R21, R23, R14, P0 ;  /* 0x00000017150a7225 */ /* 0x000fd000000e040e */
.L_x_9:
[----:B------:R-:W0:Y:S01]  /*0b70*/  LDC.64 R28, c[0x0][0x640] ;  /* 0x00019000ff1c7b82 */ /* 0x000e220000000a00 */
[-CC-:B------:R-:W-:Y:S01]  /*0b80*/  SHF.R.U64 R99, R10, R8.reuse, R11.reuse ;  /* 0x000000080a637219 */ /* 0x180fe2000000120b */
[----:B------:R-:W-:Y:S01]  /*0b90*/  IMAD.MOV.U32 R23, RZ, RZ, 0x1 ;  /* 0x00000001ff177424 */ /* 0x000fe200078e00ff */
[----:B------:R-:W-:Y:S02]  /*0ba0*/  SHF.R.U32.HI R3, RZ, R8, R11 ;  /* 0x00000008ff037219 */ /* 0x000fe4000001160b */
[----:B------:R-:W-:-:S03]  /*0bb0*/  IADD3 R5, P0, RZ, -R99, RZ ;  /* 0x80000063ff057210 */ /* 0x000fc60007f1e0ff */
[----:B------:R-:W1:Y:S02]  /*0bc0*/  LDC R12, c[0x0][0x618] ;  /* 0x00018600ff0c7b82 */ /* 0x000e640000000800 */
[----:B------:R-:W-:Y:S02]  /*0bd0*/  IMAD.X R3, RZ, RZ, ~R3, P0 ;  /* 0x000000ffff037224 */ /* 0x000fe400000e0e03 */
[----:B------:R-:W-:-:S04]  /*0be0*/  IMAD.WIDE.U32 R10, R5, R24, R16 ;  /* 0x00000018050a7225 */ /* 0x000fc800078e0010 */
[----:B------:R-:W2:Y:S01]  /*0bf0*/  LDC R22, c[0x0][0x608] ;  /* 0x00018200ff167b82 */ /* 0x000ea20000000800 */
[----:B------:R-:W-:Y:S02]  /*0c00*/  IMAD R8, R3, R24, RZ ;  /* 0x0000001803087224 */ /* 0x000fe400078e02ff */
[----:B------:R-:W-:Y:S02]  /*0c10*/  IMAD.MOV.U32 R3, RZ, RZ, -0x1 ;  /* 0xffffffffff037424 */ /* 0x000fe400078e00ff */
[----:B------:R-:W-:-:S03]  /*0c20*/  IMAD R5, R5, R25, R8 ;  /* 0x0000001905057224 */ /* 0x000fc600078e0208 */
[----:B------:R-:W3:Y:S01]  /*0c30*/  LDC R26, c[0x0][0x658] ;  /* 0x00019600ff1a7b82 */ /* 0x000ee20000000800 */
[----:B------:R-:W-:Y:S01]  /*0c40*/  IMAD.IADD R5, R11, 0x1, R5 ;  /* 0x000000010b057824 */ /* 0x000fe200078e0205 */
[----:B0-----:R-:W-:-:S04]  /*0c50*/  ISETP.NE.U32.AND P0, PT, R28, RZ, PT ;  /* 0x000000ff1c00720c */ /* 0x001fc80003f05070 */
[----:B------:R-:W-:Y:S02]  /*0c60*/  ISETP.NE.AND.EX P0, PT, R29, RZ, PT, P0 ;  /* 0x000000ff1d00720c */ /* 0x000fe40003f05300 */
[----:B------:R-:W0:Y:S01]  /*0c70*/  LDC R24, c[0x0][0x600] ;  /* 0x00018000ff187b82 */ /* 0x000e220000000800 */
[-CC-:B-1----:R-:W-:Y:S02]  /*0c80*/  SHF.R.U64 R14, R10, R12.reuse, R5.reuse ;  /* 0x0000000c0a0e7219 */ /* 0x182fe40000001205 */
[----:B------:R-:W-:-:S05]  /*0c90*/  SHF.R.U32.HI R5, RZ, R12, R5 ;  /* 0x0000000cff057219 */ /* 0x000fca0000011605 */
[----:B------:R-:W1:Y:S01]  /*0ca0*/  LDC R15, c[0x0][0x648] ;  /* 0x00019200ff0f7b82 */ /* 0x000e620000000800 */
[-CC-:B--2---:R-:W-:Y:S02]  /*0cb0*/  SHF.R.U64 R27, R14, R22.reuse, R5.reuse ;  /* 0x000000160e1b7219 */ /* 0x184fe40000001205 */
[----:B------:R-:W-:Y:S01]  /*0cc0*/  SHF.R.U32.HI R5, RZ, R22, R5 ;  /* 0x00000016ff057219 */ /* 0x000fe20000011605 */
[----:B------:R-:W-:-:S04]  /*0cd0*/  IMAD R22, R9, R20, R4 ;  /* 0x0000001409167224 */ /* 0x000fc800078e0204 */
[----:B------:R-:W2:Y:S01]  /*0ce0*/  LDC R21, c[0x0][0x638] ;  /* 0x00018e00ff157b82 */ /* 0x000ea20000000800 */
[-CC-:B---3--:R-:W-:Y:S02]  /*0cf0*/  SHF.R.U64 R20, R27, R26.reuse, R5.reuse ;  /* 0x0000001a1b147219 */ /* 0x188fe40000001205 */
[-C--:B------:R-:W-:Y:S02]  /*0d00*/  SHF.L.U32 R3, R3, R26.reuse, RZ ;  /* 0x0000001a03037219 */ /* 0x080fe400000006ff */
[----:B------:R-:W-:Y:S01]  /*0d10*/  SHF.R.U32.HI R5, RZ, R26, R5 ;  /* 0x0000001aff057219 */ /* 0x000fe20000011605 */
[----:B------:R-:W-:Y:S01]  /*0d20*/  IMAD.MOV.U32 R4, RZ, RZ, R20 ;  /* 0x000000ffff047224 */ /* 0x000fe200078e0014 */
[----:B------:R-:W-:Y:S01]  /*0d30*/  LOP3.LUT R12, RZ, R3, RZ, 0x33, !PT ;  /* 0x00000003ff0c7212 */ /* 0x000fe200078e33ff */
[----:B------:R-:W3:Y:S01]  /*0d40*/  LDC R25, c[0x0][0x610] ;  /* 0x00018400ff197b82 */ /* 0x000ee20000000800 */
[----:B------:R-:W-:Y:S05]  /*0d50*/  @!P0 BRA `(.L_x_10) ;  /* 0x0000000000288947 */ /* 0x000fea0003800000 */
[----:B------:R-:W4:Y:S02]  /*0d60*/  LDC R3, c[0x0][0x64c] ;  /* 0x00019300ff037b82 */ /* 0x000f240000000800 */
[----:B----4-:R-:W-:-:S05]  /*0d70*/  IADD3 R3, P0, R20, R3, RZ ;  /* 0x0000000314037210 */ /* 0x010fca0007f1e0ff */
        /* <DEDUP_REMOVED lines=8> */
.L_x_10:
[----:B-1----:R-:W-:Y:S01]  /*0e00*/  SHF.R.U64 R4, R4, R15, R5 ;  /* 0x0000000f04047219 */ /* 0x002fe20000001205 */
[----:B0-----:R-:W-:Y:S01]  /*0e10*/  VIADD R5, R24, 0xffffffff ;  /* 0xffffffff18057836 */ /* 0x001fe20000000000 */
[----:B------:R-:W-:Y:S02]  /*0e20*/  SHF.L.U32 R3, R23, R26, RZ ;  /* 0x0000001a17037219 */ /* 0x000fe400000006ff */
[----:B------:R-:W-:Y:S01]  /*0e30*/  LOP3.LUT R12, R27, R12, RZ, 0xc0, !PT ;  /* 0x0000000c1b0c7212 */ /* 0x000fe200078ec0ff */
[----:B------:R-:W-:Y:S01]  /*0e40*/  IMAD.MOV R8, RZ, RZ, -R4 ;  /* 0x000000ffff087224 */ /* 0x000fe200078e0a04 */
[----:B------:R-:W-:-:S03]  /*0e50*/  SEL R7, R7, R22, !P1 ;  /* 0x0000001607077207 */ /* 0x000fc60004800000 */
[----:B------:R-:W-:Y:S01]  /*0e60*/  IMAD R12, R3, R4, R12 ;  /* 0x00000004030c7224 */ /* 0x000fe200078e020c */
[----:B------:R-:W-:Y:S01]  /*0e70*/  LOP3.LUT R4, R14, R5, RZ, 0xc0, !PT ;  /* 0x000000050e047212 */ /* 0x000fe200078ec0ff */
[----:B--2---:R-:W-:Y:S02]  /*0e80*/  IMAD R3, R8, R21, R20 ;  /* 0x0000001508037224 */ /* 0x004fe400078e0214 */
[----:B---3--:R-:W-:Y:S02]  /*0e90*/  IMAD R7, R12, R25, R7 ;  /* 0x000000190c077224 */ /* 0x008fe400078e0207 */
[----:B------:R-:W-:Y:S02]  /*0ea0*/  IMAD.MOV.U32 R5, RZ, RZ, 0x1 ;  /* 0x00000001ff057424 */ /* 0x000fe400078e00ff */
[----:B------:R-:W-:-:S03]  /*0eb0*/  IMAD R4, R3, R24, R4 ;  /* 0x0000001803047224 */ /* 0x000fc600078e0204 */
[----:B------:R-:W-:Y:S02]  /*0ec0*/  PRMT R3, R5, 0x7610, R3 ;  /* 0x0000761005037816 */ /* 0x000fe40000000003 */
[----:B------:R-:W-:Y:S02]  /*0ed0*/  SEL R100, R4, R7, !P1 ;  /* 0x0000000704647207 */ /* 0x000fe40004800000 */
[----:B------:R-:W-:-:S07]  /*0ee0*/  SEL R101, R7, R4, !P1 ;  /* 0x0000000407657207 */ /* 0x000fce0004800000 */
.L_x_8:
[----:B------:R-:W-:-:S08]  /*0ef0*/  NOP ;  /* 0x0000000000007918 */ /* 0x000fd00000000000 */
[----:B------:R-:W0:Y:S02]  /*0f00*/  USETMAXREG.TRY_ALLOC.CTAPOOL UP0, 0xe8 ;  /* 0x000000e8000079c8 */ /* 0x000e240008000600 */
[----:B0-----:R-:W-:-:S13]  /*0f10*/  PLOP3.LUT P0, PT, PT, PT, UP0, 0x80, 0x0 ;  /* 0x000000000000781c */ /* 0x001fda0003f0f008 */
[----:B------:R-:W-:Y:S05]  /*0f20*/  @!P0 BRA `(.L_x_8) ;  /* 0xfffffffc00f08947 */ /* 0x000fea000383ffff */
[----:B------:R-:W-:Y:S01]  /*0f30*/  ULDC.64 UR4, c[0x0][0x598] ;  /* 0x0001660000047ab9 */ /* 0x000fe20000000a00 */
[----:B------:R-:W-:Y:S01]  /*0f40*/  ULDC.64 UR38, c[0x0][0x208] ;  /* 0x0000820000267ab9 */ /* 0x000fe20000000a00 */
[----:B------:R-:W-:-:S04]  /*0f50*/  ISETP.NE.U32.AND P0, PT, RZ, UR4, PT ;  /* 0x00000004ff007c0c */ /* 0x000fc8000bf05070 */
[----:B------:R-:W-:-:S13]  /*0f60*/  ISETP.NE.AND.EX P0, PT, RZ, UR5, PT, P0 ;  /* 0x00000005ff007c0c */ /* 0x000fda000bf05300 */
[----:B------:R-:W-:Y:S05]  /*0f70*/  @!P0 BRA `(.L_x_11) ;  /* 0x00000000001c8947 */ /* 0x000fea0003800000 */
[----:B------:R-:W0:Y:S02]  /*0f80*/  LDC.64 R4, c[0x0][0x598] ;  /* 0x00016600ff047b82 */ /* 0x000e240000000a00 */
[----:B0-----:R-:W2:Y:S02]  /*0f90*/  LDG.E.64 R4, desc[UR38][R4.64] ;  /* 0x0000002604047981 */ /* 0x001ea4000c1e1b00 */
[----:B--2---:R-:W-:-:S04]  /*0fa0*/  ISETP.NE.U32.AND P0, PT, R4, RZ, PT ;  /* 0x000000ff0400720c */ /* 0x004fc80003f05070 */
[----:B------:R-:W-:-:S13]  /*0fb0*/  ISETP.NE.AND.EX P0, PT, R5, RZ, PT, P0 ;  /* 0x000000ff0500720c */ /* 0x000fda0003f05300 */
[----:B------:R-:W-:Y:S05]  /*0fc0*/  @!P0 BRA `(.L_x_11) ;  /* 0x0000000000088947 */ /* 0x000fea0003800000 */
[----:B------:R0:W5:Y:S01]  /*0fd0*/  LD.E R88, desc[UR38][R4.64] ;  /* 0x0000002604587980 */ /* 0x000162000c101900 */
[----:B------:R-:W-:Y:S05]  /*0fe0*/  BRA `(.L_x_12) ;  /* 0x0000000000247947 */ /* 0x000fea0003800000 */
.L_x_11:
[----:B------:R-:W-:Y:S02]  /*0ff0*/  ULDC.64 UR4, c[0x0][0x588] ;  /* 0x0001620000047ab9 */ /* 0x000fe40000000a00 */
[----:B------:R-:W-:-:S04]  /*1000*/  ISETP.NE.U32.AND P0, PT, RZ, UR4, PT ;  /* 0x00000004ff007c0c */ /* 0x000fc8000bf05070 */
[----:B------:R-:W-:-:S13]  /*1010*/  ISETP.NE.AND.EX P0, PT, RZ, UR5, PT, P0 ;  /* 0x00000005ff007c0c */ /* 0x000fda000bf05300 */
[----:B------:R-:W-:Y:S05]  /*1020*/  @!P0 BRA `(.L_x_13) ;  /* 0x00000000000c8947 */ /* 0x000fea0003800000 */
[----:B------:R-:W0:Y:S02]  /*1030*/  LDC.64 R88, c[0x0][0x588] ;  /* 0x00016200ff587b82 */ /* 0x000e240000000a00 */
[----:B0-----:R1:W5:Y:S01]  /*1040*/  LDG.E R88, desc[UR38][R88.64] ;  /* 0x0000002658587981 */ /* 0x001362000c1e1900 */
[----:B------:R-:W-:Y:S05]  /*1050*/  BRA `(.L_x_12) ;  /* 0x0000000000087947 */ /* 0x000fea0003800000 */
.L_x_13:
[----:B------:R-:W-:Y:S02]  /*1060*/  ULDC UR4, c[0x0][0x580] ;  /* 0x0001600000047ab9 */ /* 0x000fe40000000800 */
[----:B------:R-:W-:-:S07]  /*1070*/  IMAD.U32 R88, RZ, RZ, UR4 ;  /* 0x00000004ff587e24 */ /* 0x000fce000f8e00ff */
.L_x_12:
[----:B------:R-:W-:Y:S02]  /*1080*/  ULDC.64 UR4, c[0x0][0x5a0] ;  /* 0x0001680000047ab9 */ /* 0x000fe40000000a00 */
[----:B------:R-:W-:-:S04]  /*1090*/  ISETP.NE.U32.AND P0, PT, RZ, UR4, PT ;  /* 0x00000004ff007c0c */ /* 0x000fc8000bf05070 */
[----:B------:R-:W-:-:S13]  /*10a0*/  ISETP.NE.AND.EX P0, PT, RZ, UR5, PT, P0 ;  /* 0x00000005ff007c0c */ /* 0x000fda000bf05300 */
[----:B------:R-:W-:Y:S05]  /*10b0*/  @!P0 BRA `(.L_x_14) ;  /* 0x00000000001c8947 */ /* 0x000fea0003800000 */
[----:B0-----:R-:W0:Y:S02]  /*10c0*/  LDC.64 R4, c[0x0][0x5a0] ;  /* 0x00016800ff047b82 */ /* 0x001e240000000a00 */
[----:B0-----:R-:W2:Y:S02]  /*10d0*/  LDG.E.64 R4, desc[UR38][R4.64] ;  /* 0x0000002604047981 */ /* 0x001ea4000c1e1b00 */
[----:B--2---:R-:W-:-:S04]  /*10e0*/  ISETP.NE.U32.AND P0, PT, R4, RZ, PT ;  /* 0x000000ff0400720c */ /* 0x004fc80003f05070 */
[----:B------:R-:W-:-:S13]  /*10f0*/  ISETP.NE.AND.EX P0, PT, R5, RZ, PT, P0 ;  /* 0x000000ff0500720c */ /* 0x000fda0003f05300 */
[----:B------:R-:W-:Y:S05]  /*1100*/  @!P0 BRA `(.L_x_14) ;  /* 0x0000000000088947 */ /* 0x000fea0003800000 */
[----:B-1----:R0:W5:Y:S01]  /*1110*/  LD.E R89, desc[UR38][R4.64] ;  /* 0x0000002604597980 */ /* 0x002162000c101900 */
[----:B------:R-:W-:Y:S05]  /*1120*/  BRA `(.L_x_15) ;  /* 0x0000000000247947 */ /* 0x000fea0003800000 */
.L_x_14:
[----:B------:R-:W-:Y:S02]  /*1130*/  ULDC.64 UR4, c[0x0][0x590] ;  /* 0x0001640000047ab9 */ /* 0x000fe40000000a00 */
[----:B------:R-:W-:-:S04]  /*1140*/  ISETP.NE.U32.AND P0, PT, RZ, UR4, PT ;  /* 0x00000004ff007c0c */ /* 0x000fc8000bf05070 */
[----:B------:R-:W-:-:S13]  /*1150*/  ISETP.NE.AND.EX P0, PT, RZ, UR5, PT, P0 ;  /* 0x00000005ff007c0c */ /* 0x000fda000bf05300 */
[----:B------:R-:W-:Y:S05]  /*1160*/  @!P0 BRA `(.L_x_16) ;  /* 0x00000000000c8947 */ /* 0x000fea0003800000 */
[----:B0-----:R-:W1:Y:S02]  /*1170*/  LDC.64 R4, c[0x0][0x590] ;  /* 0x00016400ff047b82 */ /* 0x001e640000000a00 */
[----:B-1----:R1:W5:Y:S01]  /*1180*/  LDG.E R89, desc[UR38][R4.64] ;  /* 0x0000002604597981 */ /* 0x002362000c1e1900 */
[----:B------:R-:W-:Y:S05]  /*1190*/  BRA `(.L_x_15) ;  /* 0x0000000000087947 */ /* 0x000fea0003800000 */
.L_x_16:
[----:B------:R-:W-:Y:S02]  /*11a0*/  ULDC UR4, c[0x0][0x584] ;  /* 0x0001610000047ab9 */ /* 0x000fe40000000800 */
[----:B-1----:R-:W-:-:S07]  /*11b0*/  IMAD.U32 R89, RZ, RZ, UR4 ;  /* 0x00000004ff597e24 */ /* 0x002fce000f8e00ff */
.L_x_15:
[----:B------:R-:W-:-:S13]  /*11c0*/  LOP3.LUT P0, RZ, R3, 0xff, RZ, 0xc0, !PT ;  /* 0x000000ff03ff7812 */ /* 0x000fda000780c0ff */
[----:B------:R-:W-:Y:S05]  /*11d0*/  @!P0 EXIT ;  /* 0x000000000000894d */ /* 0x000fea0003800000 */
[----:B------:R-:W2:Y:S01]  /*11e0*/  LDC R92, c[0x0][0x658] ;  /* 0x00019600ff5c7b82 */ /* 0x000ea20000000800 */
[----:B------:R-:W-:Y:S01]  /*11f0*/  ULDC.64 UR6, c[0x0][0x288] ;  /* 0x0000a20000067ab9 */ /* 0x000fe20000000a00 */
[----:B------:R-:W-:Y:S01]  /*1200*/  LOP3.LUT R6, R6, 0x1, RZ, 0xc0, !PT ;  /* 0x0000000106067812 */ /* 0x000fe200078ec0ff */
[----:B------:R-:W-:Y:S01]  /*1210*/  UIADD3 UR4, UR7, 0x1f, URZ ;  /* 0x0000001f07047890 */ /* 0x000fe2000fffe03f */
[----:B------:R-:W-:Y:S01]  /*1220*/  SHF.R.U32.HI R3, RZ, 0x2, R94 ;  /* 0x00000002ff037819 */ /* 0x000fe2000001165e */
[----:B01----:R-:W-:Y:S01]  /*1230*/  IMAD.MOV.U32 R5, RZ, RZ, -0x1 ;  /* 0xffffffffff057424 */ /* 0x003fe200078e00ff */
[----:B------:R-:W-:Y:S01]  /*1240*/  SHF.R.U32.HI R0, RZ, 0x1, R0 ;  /* 0x00000001ff007819 */ /* 0x000fe20000011600 */
[----:B------:R-:W-:Y:S01]  /*1250*/  USHF.R.S32.HI UR5, URZ, 0x1f, UR4 ;  /* 0x0000001f3f057899 */ /* 0x000fe20008011404 */
[----:B------:R-:W0:Y:S01]  /*1260*/  LDC.64 R90, c[0x0][0x5c8] ;  /* 0x00017200ff5a7b82 */ /* 0x000e220000000a00 */
[----:B------:R-:W-:Y:S01]  /*1270*/  IMAD.SHL.U32 R22, R6, 0x40, RZ ;  /* 0x0000004006167824 */ /* 0x000fe200078e00ff */
[----:B------:R-:W-:Y:S01]  /*1280*/  LOP3.LUT R3, R3, 0x7, RZ, 0xc0, !PT ;  /* 0x0000000703037812 */ /* 0x000fe200078ec0ff */
[----:B------:R-:W-:Y:S01]  /*1290*/  ULEA.HI UR5, UR5, UR4, URZ, 0x5 ;  /* 0x0000000405057291 */ /* 0x000fe2000f8f283f */
[----:B------:R-:W-:Y:S01]  /*12a0*/  LOP3.LUT R0, R0, 0x30, RZ, 0xc0, !PT ;  /* 0x0000003000007812 */ /* 0x000fe200078ec0ff */
[----:B------:R-:W-:Y:S01]  /*12b0*/  IMAD.MOV.U32 R7, RZ, RZ, 0x1 ;  /* 0x00000001ff077424 */ /* 0x000fe200078e00ff */
[--C-:B------:R-:W-:Y:S01]  /*12c0*/  LOP3.LUT R22, R22, 0x40, R3.reuse, 0xe2, !PT ;  /* 0x0000004016167812 */ /* 0x100fe200078ee203 */
[----:B------:R-:W-:Y:S01]  /*12d0*/  USHF.R.S32.HI UR43, URZ, 0x5, UR5 ;  /* 0x000000053f2b7899 */ /* 0x000fe20008011405 */
[----:B------:R-:W1:Y:S01]  /*12e0*/  LDC R96, c[0x0][0x600] ;  /* 0x00018000ff607b82 */ /* 0x000e620000000800 */
[----:B------:R-:W-:Y:S01]  /*12f0*/  IADD3 R3, RZ, -R0, -R3 ;  /* 0x80000000ff037210 */ /* 0x000fe20007ffe803 */
[----:B------:R-:W-:Y:S01]  /*1300*/  IMAD.U32 R4, RZ, RZ, UR6 ;  /* 0x00000006ff047e24 */ /* 0x000fe2000f8e00ff */
[C---:B------:R-:W-:Y:S01]  /*1310*/  LOP3.LUT R93, R94.reuse, 0x3, RZ, 0xc0, !PT ;  /* 0x000000035e5d7812 */ /* 0x040fe200078ec0ff */
[----:B------:R-:W-:Y:S01]  /*1320*/  UISETP.LT.AND UP0, UPT, UR43, 0x1, UPT ;  /* 0x000000012b00788c */ /* 0x000fe2000bf01270 */
[----:B------:R-:W-:Y:S01]  /*1330*/  LOP3.LUT R95, R94, 0x80, RZ, 0xc0, !PT ;  /* 0x000000805e5f7812 */ /* 0x000fe200078ec0ff */
[----:B------:R-:W-:Y:S01]  /*1340*/  IMAD R3, R6, -0x40, R3 ;  /* 0xffffffc006037824 */ /* 0x000fe200078e0203 */
[----:B------:R-:W-:Y:S01]  /*1350*/  ULDC UR4, c[0x0][0x284] ;  /* 0x0000a10000047ab9 */ /* 0x000fe20000000800 */
[----:B--2---:R-:W-:Y:S01]  /*1360*/  SHF.L.U32 R5, R5, R92, RZ ;  /* 0x0000005c05057219 */ /* 0x004fe200000006ff */
[----:B------:R-:W-:Y:S01]  /*1370*/  USEL UR44, UR43, 0x1, UP0 ;  /* 0x000000012b2c7887 */ /* 0x000fe20008000000 */
[----:B------:R-:W-:Y:S01]  /*1380*/  IMAD R93, R93, -0x2, R4 ;  /* 0xfffffffe5d5d7824 */ /* 0x000fe200078e0204 */
[----:B------:R-:W-:Y:S01]  /*1390*/  LOP3.LUT R22, R22, R0, RZ, 0xfc, !PT ;  /* 0x0000000016167212 */ /* 0x000fe200078efcff */
[----:B------:R-:W-:Y:S01]  /*13a0*/  IMAD.SHL.U32 R94, R94, 0x2, RZ ;  /* 0x000000025e5e7824 */ /* 0x000fe200078e00ff */
[----:B------:R-:W-:Y:S01]  /*13b0*/  SHF.L.U32 R92, R7, R92, RZ ;  /* 0x0000005c075c7219 */ /* 0x000fe200000006ff */
[----:B------:R-:W-:Y:S01]  /*13c0*/  VIADD R98, R3, UR4 ;  /* 0x0000000403627c36 */ /* 0x000fe20008000000 */
[----:B------:R-:W-:Y:S01]  /*13d0*/  LOP3.LUT R103, R18, 0x1, RZ, 0xfc, !PT ;  /* 0x0000000112677812 */ /* 0x000fe200078efcff */
[----:B------:R-:W-:Y:S01]  /*13e0*/  IMAD.MOV.U32 R23, RZ, RZ, RZ ;  /* 0x000000ffff177224 */ /* 0x000fe200078e00ff */
[C---:B0-----:R-:W-:Y:S01]  /*13f0*/  SHF.L.U64.HI R91, R90.reuse, 0x3, R91 ;  /* 0x000000035a5b7819 */ /* 0x041fe2000001025b */
[----:B------:R-:W-:Y:S01]  /*1400*/  IMAD.SHL.U32 R90, R90, 0x8, RZ ;  /* 0x000000085a5a7824 */ /* 0x000fe200078e00ff */
[----:B------:R-:W-:Y:S01]  /*1410*/  SHF.R.U32.HI R95, RZ, 0x7, R95 ;  /* 0x00000007ff5f7819 */ /* 0x000fe2000001165f */
[----:B------:R-:W-:Y:S01]  /*1420*/  UIADD3 UR44, UR43, -UR44, URZ ;  /* 0x8000002c2b2c7290 */ /* 0x000fe2000fffe03f */
[----:B------:R-:W-:Y:S01]  /*1430*/  LOP3.LUT R97, RZ, R5, RZ, 0x33, !PT ;  /* 0x00000005ff617212 */ /* 0x000fe200078e33ff */
[----:B------:R-:W-:Y:S01]  /*1440*/  UMOV UR40, URZ ;  /* 0x0000003f00287c82 */ /* 0x000fe20008000000 */
[----:B------:R-:W-:Y:S01]  /*1450*/  UMOV UR41, URZ ;  /* 0x0000003f00297c82 */ /* 0x000fe20008000000 */
[----:B-1----:R-:W-:-:S08]  /*1460*/  VIADD R96, R96, 0xffffffff ;  /* 0xffffffff60607836 */ /* 0x002fd00000000000 */
.L_x_164:
[----:B0-----:R-:W0:Y:S01]  /*1470*/  SHFL.IDX PT, R0, R95, RZ, 0x1f ;  /* 0x00001fff5f007589 */ /* 0x001e2200000e0000 */
[----:B-1----:R-:W1:Y:S01]  /*1480*/  S2UR UR7, SR_CgaCtaId ;  /* 0x00000000000779c3 */ /* 0x002e620000008800 */
[----:B------:R-:W-:Y:S01]  /*1490*/  UMOV UR6, 0x400 ;  /* 0x0000040000067882 */ /* 0x000fe20000000000 */
[----:B0-----:R-:W-:Y:S01]  /*14a0*/  R2UR UR4, R0 ;  /* 0x00000000000472ca */ /* 0x001fe200000e0000 */
[----:B-1----:R-:W-:-:S12]  /*14b0*/  ULEA UR6, UR7, UR6, 0x18 ;  /* 0x0000000607067291 */ /* 0x002fd8000f8ec03f */
[----:B------:R-:W-:-:S04]  /*14c0*/  ULEA.HI UR5, UR4, UR4, URZ, 0x1 ;  /* 0x0000000404057291 */ /* 0x000fc8000f8f083f */
[----:B------:R-:W-:-:S04]  /*14d0*/  ULOP3.LUT UR5, UR5, 0x7fffe, URZ, 0xc0, !UPT ;  /* 0x0007fffe05057892 */ /* 0x000fc8000f8ec03f */
[----:B------:R-:W-:-:S03]  /*14e0*/  UIADD3 UR5, UR4, -UR5, URZ ;  /* 0x8000000504057290 */ /* 0x000fc6000fffe03f */
[----:B------:R-:W-:Y:S01]  /*14f0*/  ULDC UR4, c[0x0][0x28c] ;  /* 0x0000a30000047ab9 */ /* 0x000fe20000000800 */
[----:B------:R-:W-:Y:S01]  /*1500*/  ULEA UR5, UR5, UR6, 0xd ;  /* 0x0000000605057291 */ /* 0x000fe2000f8e683f */
[----:B------:R-:W-:-:S03]  /*1510*/  ISETP.LT.AND P0, PT, RZ, UR4, PT ;  /* 0x00000004ff007c0c */ /* 0x000fc6000bf01270 */
[----:B------:R-:W-:-:S04]  /*1520*/  UIADD3 UR5, UR5, 0x180, URZ ;  /* 0x0000018005057890 */ /* 0x000fc8000fffe03f */
[----:B------:R-:W-:-:S04]  /*1530*/  USHF.R.U32.HI UR5, URZ, 0x4, UR5 ;  /* 0x000000043f057899 */ /* 0x000fc80008011605 */
[----:B------:R-:W-:-:S04]  /*1540*/  ULOP3.LUT UR5, UR5, 0x3fff, URZ, 0xc0, !UPT ;  /* 0x00003fff05057892 */ /* 0x000fc8000f8ec03f */
[----:B------:R-:W-:Y:S01]  /*1550*/  ULOP3.LUT UR45, UR5, 0x10000, URZ, 0xfc, !UPT ;  /* 0x00010000052d7892 */ /* 0x000fe2000f8efc3f */
[----:B---345:R-:W-:Y:S11]  /*1560*/  @P0 BRA `(.L_x_17) ;  /* 0x0000000000400947 */ /* 0x038ff60003800000 */
[----:B------:R-:W-:Y:S01]  /*1570*/  MOV R0, 0x0 ;  /* 0x0000000000007802 */ /* 0x000fe20000000f00 */
[----:B------:R-:W-:Y:S01]  /*1580*/  ULDC.64 UR4, c[0x4][0x68] ;  /* 0x01001a0000047ab9 */ /* 0x000fe20000000a00 */
[----:B------:R-:W-:Y:S01]  /*1590*/  ULDC.64 UR6, c[0x4][0x8] ;  /* 0x0100020000067ab9 */ /* 0x000fe20000000a00 */
[----:B------:R-:W-:Y:S01]  /*15a0*/  IMAD.U32 R4, RZ, RZ, UR4 ;  /* 0x00000004ff047e24 */ /* 0x000fe2000f8e00ff */
[----:B------:R0:W1:Y:S01]  /*15b0*/  LDC.64 R14, c[0x4][R0] ;  /* 0x01000000000e7b82 */ /* 0x0000620000000a00 */
[----:B------:R-:W-:Y:S01]  /*15c0*/  IMAD.U32 R5, RZ, RZ, UR5 ;  /* 0x00000005ff057e24 */ /* 0x000fe2000f8e00ff */
[----:B------:R-:W-:Y:S01]  /*15d0*/  ULDC.64 UR4, c[0x4][0x70] ;  /* 0x01001c0000047ab9 */ /* 0x000fe20000000a00 */
[----:B------:R-:W-:Y:S02]  /*15e0*/  IMAD.U32 R10, RZ, RZ, UR6 ;  /* 0x00000006ff0a7e24 */ /* 0x000fe4000f8e00ff */
[----:B------:R-:W-:Y:S02]  /*15f0*/  IMAD.U32 R6, RZ, RZ, UR4 ;  /* 0x00000004ff067e24 */ /* 0x000fe4000f8e00ff */
[----:B------:R-:W-:-:S02]  /*1600*/  IMAD.U32 R7, RZ, RZ, UR5 ;  /* 0x00000005ff077e24 */ /* 0x000fc4000f8e00ff */
[----:B------:R-:W-:Y:S02]  /*1610*/  IMAD.U32 R11, RZ, RZ, UR7 ;  /* 0x00000007ff0b7e24 */ /* 0x000fe4000f8e00ff */
[----:B------:R-:W-:Y:S02]  /*1620*/  IMAD.MOV.U32 R8, RZ, RZ, 0x1e1 ;  /* 0x000001e1ff087424 */ /* 0x000fe400078e00ff */
[----:B------:R-:W-:Y:S02]  /*1630*/  IMAD.MOV.U32 R12, RZ, RZ, 0x1 ;  /* 0x00000001ff0c7424 */ /* 0x000fe400078e00ff */
[----:B0-----:R-:W-:-:S07]  /*1640*/  IMAD.MOV.U32 R13, RZ, RZ, RZ ;  /* 0x000000ffff0d7224 */ /* 0x001fce00078e00ff */
[----:B------:R-:W-:-:S07]  /*1650*/  LEPC R20, `(.L_x_17) ;  /* 0x000000001014794e */ /* 0x000fce0000000000 */
[----:B-1---5:R-:W-:Y:S05]  /*1660*/  CALL.ABS.NOINC R14 ;  /* 0x000000000e007343 */ /* 0x022fea0003c00000 */
.L_x_17:
[----:B------:R-:W-:-:S13]  /*1670*/  ISETP.NE.AND P0, PT, R103, 0x3, PT ;  /* 0x000000036700780c */ /* 0x000fda0003f05270 */
[----:B------:R-:W-:Y:S05]  /*1680*/  @!P0 BRA `(.L_x_18) ;  /* 0x0000000000048947 */ /* 0x000fea0003800000 */
[----:B------:R-:W-:Y:S01]  /*1690*/  BPT.TRAP 0x1 ;  /* 0x000000040000795c */ /* 0x000fe20000300000 */
.L_x_18:
[----:B------:R-:W0:Y:S01]  /*16a0*/  S2UR UR5, SR_CgaCtaId ;  /* 0x00000000000579c3 */ /* 0x000e220000008800 */
[----:B------:R-:W-:Y:S01]  /*16b0*/  UMOV UR4, 0x400 ;  /* 0x0000040000047882 */ /* 0x000fe20000000000 */
[----:B------:R-:W-:Y:S02]  /*16c0*/  IMAD.U32 R0, RZ, RZ, UR40 ;  /* 0x00000028ff007e24 */ /* 0x000fe4000f8e00ff */
[----:B------:R-:W-:-:S03]  /*16d0*/  IMAD.U32 R3, RZ, RZ, UR41 ;  /* 0x00000029ff037e24 */ /* 0x000fc6000f8e00ff */
[----:B------:R-:W-:Y:S01]  /*16e0*/  SHF.L.U32 R0, R0, 0x1f, RZ ;  /* 0x0000001f00007819 */ /* 0x000fe200000006ff */
[----:B0-----:R-:W-:-:S06]  /*16f0*/  ULEA UR4, UR5, UR4, 0x18 ;  /* 0x0000000405047291 */ /* 0x001fcc000f8ec03f */
[----:B------:R-:W-:-:S04]  /*1700*/  IMAD.U32 R6, RZ, RZ, UR4 ;  /* 0x00000004ff067e24 */ /* 0x000fc8000f8e00ff */
[----:B------:R-:W-:-:S04]  /*1710*/  IMAD R3, R3, 0x8, R6 ;  /* 0x0000000803037824 */ /* 0x000fc800078e0206 */
[----:B------:R0:W1:Y:S01]  /*1720*/  SYNCS.PHASECHK.TRANS64.TRYWAIT P1, [R3+URZ], R0 ;  /* 0x00000000030075a7 */ /* 0x000062000802017f */
[----:B------:R-:W-:Y:S05]  /*1730*/  @!P0 BRA `(.L_x_19) ;  /* 0x0000000000048947 */ /* 0x000fea0003800000 */
[----:B------:R-:W-:Y:S01]  /*1740*/  BPT.TRAP 0x1 ;  /* 0x000000040000795c */ /* 0x000fe20000300000 */
.L_x_19:
[----:B------:R-:W-:-:S05]  /*1750*/  IMAD.U32 R4, RZ, RZ, UR44 ;  /* 0x0000002cff047e24 */ /* 0x000fca000f8e00ff */
[----:B------:R-:W-:Y:S01]  /*1760*/  ISETP.GE.AND P2, PT, R4, 0x1, PT ;  /* 0x000000010400780c */ /* 0x000fe20003f46270 */
[----:B-1----:R-:W-:-:S12]  /*1770*/  @P1 BRA `(.L_x_20) ;  /* 0x0000000000081947 */ /* 0x002fd80003800000 */
[----:B------:R-:W1:Y:S02]  /*1780*/  SYNCS.PHASECHK.TRANS64.TRYWAIT P1, [R3+URZ], R0 ;  /* 0x00000000030075a7 */ /* 0x000e64000802017f */
[----:B-1----:R-:W-:Y:S05]  /*1790*/  @!P1 BRA `(.L_x_21) ;  /* 0x0000006400e49947 */ /* 0x002fea0003800000 */
.L_x_20:
[----:B------:R-:W-:Y:S05]  /*17a0*/  WARPSYNC.ALL ;  /* 0x0000000000007948 */ /* 0x000fea0003800000 */
[----:B------:R-:W-:Y:S01]  /*17b0*/  R2UR UR4, R6 ;  /* 0x00000000060472ca */ /* 0x000fe200000e0000 */
[----:B------:R-:W-:Y:S01]  /*17c0*/  ULEA UR5, UR41, UR45, 0xa ;  /* 0x0000002d29057291 */ /* 0x000fe2000f8e503f */
[----:B------:R-:W-:Y:S01]  /*17d0*/  WARPGROUP.ARRIVE ;  /* 0x00000000000079c5 */ /* 0x000fe20000000000 */
[----:B------:R-:W-:Y:S01]  /*17e0*/  UMOV UR9, 0x40000040 ;  /* 0x4000004000097882 */ /* 0x000fe20000000000 */
[----:B------:R-:W-:-:S04]  /*17f0*/  UMOV UR11, 0x40000040 ;  /* 0x40000040000b7882 */ /* 0x000fc80000000000 */
[----:B------:R-:W-:-:S05]  /*1800*/  UMOV UR8, UR5 ;  /* 0x0000000500087c82 */ /* 0x000fca0008000000 */
[----:B------:R-:W-:-:S04]  /*1810*/  UIADD3 UR4, UR4, 0x1c180, URZ ;  /* 0x0001c18004047890 */ /* 0x000fc8000fffe03f */
[----:B------:R-:W-:-:S04]  /*1820*/  USHF.R.U32.HI UR4, URZ, 0x4, UR4 ;  /* 0x000000043f047899 */ /* 0x000fc80008011604 */
[----:B------:R-:W-:-:S04]  /*1830*/  ULOP3.LUT UR4, UR4, 0x3fff, URZ, 0xc0, !UPT ;  /* 0x00003fff04047892 */ /* 0x000fc8000f8ec03f */
[----:B------:R-:W-:-:S04]  /*1840*/  ULOP3.LUT UR4, UR4, 0x10000, URZ, 0xfc, !UPT ;  /* 0x0001000004047892 */ /* 0x000fc8000f8efc3f */
[----:B------:R-:W-:-:S07]  /*1850*/  ULEA UR6, UR41, UR4, 0xa ;  /* 0x0000000429067291 */ /* 0x000fce000f8e503f */
[----:B------:R-:W-:Y:S02]  /*1860*/  UMOV UR10, UR6 ;  /* 0x00000006000a7c82 */ /* 0x000fe40008000000 */
[----:B------:R-:W-:Y:S01]  /*1870*/  HGMMA.64x128x8.F32.TF32 R24, gdesc[UR8], RZ, !UPT, gsb0 ;  /* 0x05e00000081879f0 */ /* 0x000fe2000c0028ff */
[----:B------:R-:W-:Y:S02]  /*1880*/  UIADD3 UR8, UR5, 0x2, URZ ;  /* 0x0000000205087890 */ /* 0x000fe4000fffe03f */
[----:B------:R-:W-:Y:S01]  /*1890*/  UIADD3 UR10, UR6, 0x2, URZ ;  /* 0x00000002060a7890 */ /* 0x000fe2000fffe03f */
[----:B------:R-:W-:Y:S01]  /*18a0*/  UMOV UR9, 0x40000040 ;  /* 0x4000004000097882 */ /* 0x000fe20000000000 */
[----:B------:R-:W-:Y:S01]  /*18b0*/  UMOV UR11, 0x40000040 ;  /* 0x40000040000b7882 */ /* 0x000fe20000000000 */
[----:B------:R-:W-:Y:S02]  /*18c0*/  WARPGROUP.DEPBAR.LE gsb0, 0x0 ;  /* 0x00008000000079c5 */ /* 0x000fe40000010000 */
[----:B------:R-:W-:-:S06]  /*18d0*/  WARPGROUP.ARRIVE ;  /* 0x00000000000079c5 */ /* 0x000fcc0000000000 */
[----:B------:R-:W-:Y:S01]  /*18e0*/  HGMMA.64x128x8.F32.TF32 R24, gdesc[UR8], R24, gsb0 ;  /* 0x05e00000081879f0 */ /* 0x000fe20008002818 */
        /* <DEDUP_REMOVED lines=13> */
[----:B------:R-:W-:Y:S03]  /*19c0*/  HGMMA.64x128x8.F32.TF32 R24, gdesc[UR8], R24, gsb0 ;  /* 0x05e00000081879f0 */ /* 0x000fe60008002818 */
[----:B------:R-:W-:Y:S02]  /*19d0*/  WARPGROUP.DEPBAR.LE gsb0, 0x0 ;  /* 0x00008000000079c5 */ /* 0x000fe40000010000 */
[----:B------:R-:W-:Y:S05]  /*19e0*/  @!P2 BRA `(.L_x_22) ;  /* 0x000000040028a947 */ /* 0x000fea0003800000 */
[----:B------:R-:W-:Y:S01]  /*19f0*/  UIADD3 UR5, UR41, 0x1, URZ ;  /* 0x0000000129057890 */ /* 0x000fe2000fffe03f */
[----:B01----:R-:W-:Y:S02]  /*1a00*/  IMAD.U32 R0, RZ, RZ, UR44 ;  /* 0x0000002cff007e24 */ /* 0x003fe4000f8e00ff */
[----:B------:R-:W-:Y:S01]  /*1a10*/  IMAD.U32 R3, RZ, RZ, UR41 ;  /* 0x00000029ff037e24 */ /* 0x000fe2000f8e00ff */
[----:B------:R-:W-:-:S04]  /*1a20*/  UISETP.NE.AND UP0, UPT, UR5, 0x7, UPT ;  /* 0x000000070500788c */ /* 0x000fc8000bf05270 */
[----:B------:R-:W-:Y:S02]  /*1a30*/  USEL UR6, URZ, 0x1, UP0 ;  /* 0x000000013f067887 */ /* 0x000fe40008000000 */
[----:B------:R-:W-:Y:S02]  /*1a40*/  USEL UR5, UR5, URZ, UP0 ;  /* 0x0000003f05057287 */ /* 0x000fe40008000000 */
[----:B------:R-:W-:-:S06]  /*1a50*/  ULOP3.LUT UR6, UR40, UR6, URZ, 0x3c, !UPT ;  /* 0x0000000628067292 */ /* 0x000fcc000f8e3c3f */
[----:B------:R-:W-:-:S07]  /*1a60*/  IMAD.U32 R7, RZ, RZ, UR6 ;  /* 0x00000006ff077e24 */ /* 0x000fce000f8e00ff */
.L_x_29:
[----:B------:R-:W-:Y:S05]  /*1a70*/  @!P0 BRA `(.L_x_23) ;  /* 0x0000000000048947 */ /* 0x000fea0003800000 */
[----:B------:R-:W-:Y:S01]  /*1a80*/  BPT.TRAP 0x1 ;  /* 0x000000040000795c */ /* 0x000fe20000300000 */
.L_x_23:
[----:B------:R-:W0:Y:S01]  /*1a90*/  S2UR UR7, SR_CgaCtaId ;  /* 0x00000000000779c3 */ /* 0x000e220000008800 */
[----:B------:R-:W-:Y:S01]  /*1aa0*/  UMOV UR6, 0x400 ;  /* 0x0000040000067882 */ /* 0x000fe20000000000 */
[----:B------:R-:W-:Y:S01]  /*1ab0*/  IMAD.U32 R5, RZ, RZ, UR5 ;  /* 0x00000005ff057e24 */ /* 0x000fe2000f8e00ff */
[----:B------:R-:W-:Y:S01]  /*1ac0*/  SHF.L.U32 R4, R7, 0x1f, RZ ;  /* 0x0000001f07047819 */ /* 0x000fe200000006ff */
[----:B0-----:R-:W-:-:S06]  /*1ad0*/  ULEA UR6, UR7, UR6, 0x18 ;  /* 0x0000000607067291 */ /* 0x001fcc000f8ec03f */
[----:B------:R-:W-:-:S04]  /*1ae0*/  IMAD.U32 R6, RZ, RZ, UR6 ;  /* 0x00000006ff067e24 */ /* 0x000fc8000f8e00ff */
[----:B------:R-:W-:-:S04]  /*1af0*/  IMAD R5, R5, 0x8, R6 ;  /* 0x0000000805057824 */ /* 0x000fc800078e0206 */
[----:B------:R0:W1:Y:S01]  /*1b00*/  SYNCS.PHASECHK.TRANS64.TRYWAIT P1, [R5+URZ], R4 ;  /* 0x00000004050075a7 */ /* 0x000062000802017f */
[----:B------:R-:W-:Y:S05]  /*1b10*/  @!P0 BRA `(.L_x_24) ;  /* 0x0000000000048947 */ /* 0x000fea0003800000 */
[----:B------:R-:W-:Y:S01]  /*1b20*/  BPT.TRAP 0x1 ;  /* 0x000000040000795c */ /* 0x000fe20000300000 */
.L_x_24:
[----:B-1----:R-:W-:Y:S05]  /*1b30*/  @P1 BRA `(.L_x_25) ;  /* 0x0000000000081947 */ /* 0x002fea0003800000 */
[----:B------:R-:W1:Y:S02]  /*1b40*/  SYNCS.PHASECHK.TRANS64.TRYWAIT P1, [R5+URZ], R4 ;  /* 0x00000004050075a7 */ /* 0x000e64000802017f */
[----:B-1----:R-:W-:Y:S05]  /*1b50*/  @!P1 BRA `(.L_x_26) ;  /* 0x0000006400089947 */ /* 0x002fea0003800000 */
.L_x_25:
[----:B------:R-:W-:Y:S01]  /*1b60*/  ULEA UR6, UR5, UR45, 0xa ;  /* 0x0000002d05067291 */ /* 0x000fe2000f8e503f */
[----:B------:R-:W-:Y:S01]  /*1b70*/  WARPGROUP.ARRIVE ;  /* 0x00000000000079c5 */ /* 0x000fe20000000000 */
[----:B------:R-:W-:Y:S01]  /*1b80*/  ULEA UR7, UR5, UR4, 0xa ;  /* 0x0000000405077291 */ /* 0x000fe2000f8e503f */
[----:B------:R-:W-:Y:S01]  /*1b90*/  UMOV UR9, 0x40000040 ;  /* 0x4000004000097882 */ /* 0x000fe20000000000 */
[----:B------:R-:W-:-:S03]  /*1ba0*/  UMOV UR11, 0x40000040 ;  /* 0x40000040000b7882 */ /* 0x000fc60000000000 */
[----:B------:R-:W-:Y:S02]  /*1bb0*/  UMOV UR8, UR6 ;  /* 0x0000000600087c82 */ /* 0x000fe40008000000 */
[----:B------:R-:W-:Y:S02]  /*1bc0*/  UMOV UR10, UR7 ;  /* 0x00000007000a7c82 */ /* 0x000fe40008000000 */
[----:B------:R-:W-:Y:S01]  /*1bd0*/  HGMMA.64x128x8.F32.TF32 R24, gdesc[UR8], R24, gsb0 ;  /* 0x05e00000081879f0 */ /* 0x000fe20008002818 */
[----:B------:R-:W-:Y:S02]  /*1be0*/  UIADD3 UR8, UR6, 0x2, URZ ;  /* 0x0000000206087890 */ /* 0x000fe4000fffe03f */
[----:B------:R-:W-:Y:S01]  /*1bf0*/  UIADD3 UR10, UR7, 0x2, URZ ;  /* 0x00000002070a7890 */ /* 0x000fe2000fffe03f */
[----:B------:R-:W-:Y:S01]  /*1c00*/  UMOV UR9, 0x40000040 ;  /* 0x4000004000097882 */ /* 0x000fe20000000000 */
[----:B------:R-:W-:Y:S01]  /*1c10*/  UMOV UR11, 0x40000040 ;  /* 0x40000040000b7882 */ /* 0x000fe20000000000 */
[----:B------:R-:W-:-:S02]  /*1c20*/  WARPGROUP.DEPBAR.LE gsb0, 0x0 ;  /* 0x00008000000079c5 */ /* 0x000fc40000010000 */
        /* <DEDUP_REMOVED lines=18> */
[----:B------:R-:W-:Y:S01]  /*1d50*/  BPT.TRAP 0x1 ;  /* 0x000000040000795c */ /* 0x000fe20000300000 */
.L_x_27:
[----:B------:R-:W-:-:S13]  /*1d60*/  ISETP.NE.AND P1, PT, R102, RZ, PT ;  /* 0x000000ff6600720c */ /* 0x000fda0003f25270 */
[----:B01----:R-:W-:-:S04]  /*1d70*/  @P1 IMAD R4, R3, 0x8, R6 ;  /* 0x0000000803041824 */ /* 0x003fc800078e0206 */
[----:B------:R-:W-:-:S05]  /*1d80*/  @P1 VIADD R4, R4, 0x38 ;  /* 0x0000003804041836 */ /* 0x000fca0000000000 */
[----:B------:R-:W-:-:S04]  /*1d90*/  @P1 PRMT R4, R19, 0x654, R4 ;  /* 0x0000065413041816 */ /* 0x000fc80000000004 */
[----:B------:R0:W-:Y:S01]  /*1da0*/  @P1 SYNCS.ARRIVE.TRANS64.RED.A1T0 RZ, [R4+URZ], RZ ;  /* 0x000000ff04ff19a7 */ /* 0x0001e2000810043f */
[----:B------:R-:W-:-:S13]  /*1db0*/  ISETP.GT.U32.AND P1, PT, R18, 0x1, PT ;  /* 0x000000011200780c */ /* 0x000fda0003f24070 */
[----:B0-----:R-:W-:Y:S05]  /*1dc0*/  @P1 BRA `(.L_x_28) ;  /* 0x0000000000041947 */ /* 0x001fea0003800000 */
[----:B------:R-:W-:Y:S01]  /*1dd0*/  BPT.TRAP 0x1 ;  /* 0x000000040000795c */ /* 0x000fe20000300000 */
.L_x_28:
[----:B------:R-:W-:Y:S01]  /*1de0*/  UIADD3 UR5, UR5, 0x1, URZ ;  /* 0x0000000105057890 */ /* 0x000fe2000fffe03f */
[C---:B------:R-:W-:Y:S01]  /*1df0*/  ISETP.GT.AND P2, PT, R0.reuse, 0x1, PT ;  /* 0x000000010000780c */ /* 0x040fe20003f44270 */
[----:B------:R-:W-:Y:S02]  /*1e00*/  VIADD R3, R3, 0x1 ;  /* 0x0000000103037836 */ /* 0x000fe40000000000 */
[----:B------:R-:W-:Y:S01]  /*1e10*/  UISETP.NE.AND UP0, UPT, UR5, 0x7, UPT ;  /* 0x000000070500788c */ /* 0x000fe2000bf05270 */
[----:B------:R-:W-:Y:S02]  /*1e20*/  VIADD R0, R0, 0xffffffff ;  /* 0xffffffff00007836 */ /* 0x000fe40000000000 */
[C---:B------:R-:W-:Y:S01]  /*1e30*/  ISETP.NE.AND P1, PT, R3.reuse, 0x7, PT ;  /* 0x000000070300780c */ /* 0x040fe20003f25270 */
[----:B------:R-:W-:Y:S02]  /*1e40*/  USEL UR6, URZ, 0x1, UP0 ;  /* 0x000000013f067887 */ /* 0x000fe40008000000 */
[----:B------:R-:W-:Y:S01]  /*1e50*/  USEL UR5, UR5, URZ, UP0 ;  /* 0x0000003f05057287 */ /* 0x000fe20008000000 */
[----:B------:R-:W-:-:S03]  /*1e60*/  SEL R3, R3, RZ, P1 ;  /* 0x000000ff03037207 */ /* 0x000fc60000800000 */
[----:B------:R-:W-:Y:S01]  /*1e70*/  LOP3.LUT R7, R7, UR6, RZ, 0x3c, !PT ;  /* 0x0000000607077c12 */ /* 0x000fe2000f8e3cff */
[----:B------:R-:W-:Y:S07]  /*1e80*/  @P2 BRA `(.L_x_29) ;  /* 0xfffffff800f82947 */ /* 0x000fee000383ffff */
.L_x_22:
[----:B01----:R-:W0:Y:S02]  /*1e90*/  LDC R0, c[0x0][0x28c] ;  /* 0x0000a300ff007b82 */ /* 0x003e240000000800 */
[----:B0-----:R-:W-:-:S13]  /*1ea0*/  ISETP.GE.AND P1, PT, R0, 0x1, PT ;  /* 0x000000010000780c */ /* 0x001fda0003f26270 */
[----:B------:R-:W-:Y:S05]  /*1eb0*/  @!P1 BRA `(.L_x_30) ;  /* 0x0000000000509947 */ /* 0x000fea0003800000 */
[----:B------:R-:W-:Y:S05]  /*1ec0*/  @!P0 BRA `(.L_x_31) ;  /* 0x0000000000048947 */ /* 0x000fea0003800000 */
[----:B------:R-:W-:Y:S01]  /*1ed0*/  BPT.TRAP 0x1 ;  /* 0x000000040000795c */ /* 0x000fe20000300000 */
.L_x_31:
[----:B------:R-:W-:Y:S01]  /*1ee0*/  ISETP.NE.AND P1, PT, R102, RZ, PT ;  /* 0x000000ff6600720c */ /* 0x000fe20003f25270 */
[----:B------:R-:W-:Y:S01]  /*1ef0*/  BSSY B0, `(.L_x_32) ;  /* 0x000000e000007945 */ /* 0x000fe20003800000 */
[----:B------:R-:W-:-:S11]  /*1f00*/  ISETP.GT.U32.AND P0, PT, R18, 0x1, PT ;  /* 0x000000011200780c */ /* 0x000fd60003f04070 */
[----:B------:R-:W-:Y:S05]  /*1f10*/  @!P1 BRA `(.L_x_33) ;  /* 0x00000000002c9947 */ /* 0x000fea0003800000 */
[----:B------:R-:W-:-:S04]  /*1f20*/  UIADD3 UR6, UR44, UR41, URZ ;  /* 0x000000292c067290 */ /* 0x000fc8000fffe03f */
[----:B------:R-:W-:-:S04]  /*1f30*/  UIMAD.WIDE.U32 UR4, UR6, 0x24924925, URZ ;  /* 0x24924925060478a5 */ /* 0x000fc8000f8e003f */
[----:B------:R-:W-:-:S04]  /*1f40*/  UIADD3 UR4, UR6, -UR5, URZ ;  /* 0x8000000506047290 */ /* 0x000fc8000fffe03f */
[----:B------:R-:W-:-:S04]  /*1f50*/  ULEA.HI UR4, UR4, UR5, URZ, 0x1f ;  /* 0x0000000504047291 */ /* 0x000fc8000f8ff83f */
[----:B------:R-:W-:-:S04]  /*1f60*/  USHF.R.U32.HI UR4, URZ, 0x2, UR4 ;  /* 0x000000023f047899 */ /* 0x000fc80008011604 */
[----:B------:R-:W-:-:S06]  /*1f70*/  UIMAD UR4, UR4, -0x7, UR6 ;  /* 0xfffffff9040478a4 */ /* 0x000fcc000f8e0206 */
[----:B------:R-:W-:-:S04]  /*1f80*/  IMAD.U32 R3, RZ, RZ, UR4 ;  /* 0x00000004ff037e24 */ /* 0x000fc8000f8e00ff */
[----:B------:R-:W-:-:S04]  /*1f90*/  IMAD R0, R3, 0x8, R6 ;  /* 0x0000000803007824 */ /* 0x000fc800078e0206 */
[----:B------:R-:W-:-:S05]  /*1fa0*/  VIADD R0, R0, 0x38 ;  /* 0x0000003800007836 */ /* 0x000fca0000000000 */
[----:B------:R-:W-:-:S04]  /*1fb0*/  PRMT R0, R19, 0x654, R0 ;  /* 0x0000065413007816 */ /* 0x000fc80000000000 */
[----:B------:R0:W-:Y:S03]  /*1fc0*/  SYNCS.ARRIVE.TRANS64.RED.A1T0 RZ, [R0+URZ], RZ ;  /* 0x000000ff00ff79a7 */ /* 0x0001e6000810043f */
.L_x_33:
[----:B------:R-:W-:Y:S05]  /*1fd0*/  BSYNC B0 ;  /* 0x0000000000007941 */ /* 0x000fea0003800000 */
.L_x_32:
[----:B------:R-:W-:Y:S05]  /*1fe0*/  @P0 BRA `(.L_x_30) ;  /* 0x0000000000040947 */ /* 0x000fea0003800000 */
[----:B------:R-:W-:Y:S01]  /*1ff0*/  BPT.TRAP 0x1 ;  /* 0x000000040000795c */ /* 0x000fe20000300000 */
.L_x_30:
[----:B------:R-:W-:Y:S01]  /*2000*/  UISETP.GE.U32.AND UP1, UPT, UR43, 0x7, UPT ;  /* 0x000000072b00788c */ /* 0x000fe2000bf26070 */
[----:B------:R-:W-:Y:S01]  /*2010*/  IMAD.SHL.U32 R3, R100, 0x80, RZ ;  /* 0x0000008064037824 */ /* 0x000fe200078e00ff */
[----:B------:R-:W-:Y:S01]  /*2020*/  UIADD3 UR41, UR43, UR41, URZ ;  /* 0x000000292b297290 */ /* 0x000fe2000fffe03f */
[----:B------:R-:W-:Y:S01]  /*2030*/  SHF.R.S32.HI R13, RZ, 0x1f, R99 ;  /* 0x0000001fff0d7819 */ /* 0x000fe20000011463 */
[----:B------:R-:W-:Y:S01]  /*2040*/  ULDC UR10, c[0x0][0x288] ;  /* 0x0000a200000a7ab9 */ /* 0x000fe20000000800 */
[----:B------:R-:W-:Y:S01]  /*2050*/  IMAD.SHL.U32 R7, R101, 0x80, RZ ;  /* 0x0000008065077824 */ /* 0x000fe200078e00ff */
[C---:B------:R-:W-:Y:S01]  /*2060*/  LOP3.LUT R8, R3.reuse, 0x6, R94, 0xf8, !PT ;  /* 0x0000000603087812 */ /* 0x040fe200078ef85e */
[----:B------:R-:W-:Y:S01]  /*2070*/  UISETP.GT.U32.AND UP0, UPT, UR41, 0x6, UPT ;  /* 0x000000062900788c */ /* 0x000fe2000bf04070 */
[----:B------:R-:W-:Y:S01]  /*2080*/  ISETP.GE.AND P0, PT, R3, UR10, PT ;  /* 0x0000000a03007c0c */ /* 0x000fe2000bf06270 */
[----:B------:R-:W-:Y:S01]  /*2090*/  ULDC.64 UR6, c[0x0][0x5d0] ;  /* 0x0001740000067ab9 */ /* 0x000fe20000000a00 */
[----:B------:R-:W-:Y:S01]  /*20a0*/  ULDC UR11, c[0x0][0x284] ;  /* 0x0000a100000b7ab9 */ /* 0x000fe20000000800 */
[----:B------:R-:W-:Y:S01]  /*20b0*/  @UP1 UIMAD.WIDE.U32 UR4, UR41, 0x24924925, URZ ;  /* 0x24924925290418a5 */ /* 0x000fe2000f8e003f */
[----:B------:R-:W-:Y:S01]  /*20c0*/  SHF.R.S32.HI R9, RZ, 0x1f, R8 ;  /* 0x0000001fff097819 */ /* 0x000fe20000011408 */
[----:B0-----:R-:W-:Y:S01]  /*20d0*/  IMAD R0, R13, UR6, RZ ;  /* 0x000000060d007c24 */ /* 0x001fe2000f8e02ff */
[----:B------:R-:W-:Y:S01]  /*20e0*/  UISETP.LT.U32.AND UP0, UPT, UR43, 0x7, UP0 ;  /* 0x000000072b00788c */ /* 0x000fe20008701070 */
[----:B------:R-:W-:Y:S01]  /*20f0*/  ISETP.GE.OR P0, PT, R7, UR11, P0 ;  /* 0x0000000b07007c0c */ /* 0x000fe20008706670 */
[----:B------:R-:W-:Y:S01]  /*2100*/  @UP1 UIADD3 UR4, UR41, -UR5, URZ ;  /* 0x8000000529041290 */ /* 0x000fe2000fffe03f */
[C---:B------:R-:W-:Y:S01]  /*2110*/  IMAD R11, R99.reuse, UR7, R0 ;  /* 0x00000007630b7c24 */ /* 0x040fe2000f8e0200 */
[----:B------:R-:W-:Y:S01]  /*2120*/  ULDC.64 UR8, c[0x0][0x5c8] ;  /* 0x0001720000087ab9 */ /* 0x000fe20000000a00 */
[----:B------:R-:W-:Y:S01]  /*2130*/  IMAD.WIDE.U32 R4, R99, UR6, R8 ;  /* 0x0000000663047c25 */ /* 0x000fe2000f8e0008 */
[----:B------:R-:W-:-:S02]  /*2140*/  USEL UR6, URZ, 0x1, !UP0 ;  /* 0x000000013f067887 */ /* 0x000fc4000c000000 */
[----:B------:R-:W-:Y:S01]  /*2150*/  @UP1 ULEA.HI UR4, UR4, UR5, URZ, 0x1f ;  /* 0x0000000504041291 */ /* 0x000fe2000f8ff83f */
[----:B------:R-:W-:Y:S01]  /*2160*/  IMAD.WIDE R100, R101, 0x80, R22 ;  /* 0x0000008065647825 */ /* 0x000fe200078e0216 */
[----:B------:R-:W-:Y:S02]  /*2170*/  ULOP3.LUT UR40, UR40, UR6, URZ, 0x3c, !UPT ;  /* 0x0000000628287292 */ /* 0x000fe4000f8e3c3f */
[----:B------:R-:W-:Y:S01]  /*2180*/  @UP1 USHF.R.U32.HI UR4, URZ, 0x2, UR4 ;  /* 0x000000023f041899 */ /* 0x000fe20008011604 */
[----:B------:R-:W-:Y:S02]  /*2190*/  IMAD.IADD R5, R5, 0x1, R11 ;  /* 0x0000000105057824 */ /* 0x000fe400078e020b */
[----:B------:R-:W-:Y:S01]  /*21a0*/  IMAD R11, R101, UR8, RZ ;  /* 0x00000008650b7c24 */ /* 0x000fe2000f8e02ff */
[----:B------:R-:W-:Y:S01]  /*21b0*/  @UP1 ULOP3.LUT UR40, UR40, 0x1, UR4, 0x78, !UPT ;  /* 0x0000000128281892 */ /* 0x000fe2000f8e7804 */
[----:B------:R-:W-:-:S04]  /*21c0*/  IMAD.WIDE.U32 R104, R100, UR8, R4 ;  /* 0x0000000864687c25 */ /* 0x000fc8000f8e0004 */
[----:B------:R-:W-:Y:S02]  /*21d0*/  IMAD R11, R100, UR9, R11 ;  /* 0x00000009640b7c24 */ /* 0x000fe4000f8e020b */
[----:B------:R-:W-:Y:S01]  /*21e0*/  IMAD.MOV.U32 R0, RZ, RZ, -0x1 ;  /* 0xffffffffff007424 */ /* 0x000fe200078e00ff */
[----:B------:R-:W-:Y:S06]  /*21f0*/  @P0 BRA `(.L_x_34) ;  /* 0x0000003c00f80947 */ /* 0x000fec0003800000 */
[----:B-----5:R-:W-:Y:S01]  /*2200*/  FSETP.NEU.AND P0, PT, R89, RZ, PT ;  /* 0x000000ff5900720b */ /* 0x020fe20003f0d000 */
[----:B------:R-:W-:Y:S01]  /*2210*/  IMAD.IADD R4, R93, 0x1, -R3 ;  /* 0x000000015d047824 */ /* 0x000fe200078e0a03 */
[----:B------:R-:W-:Y:S01]  /*2220*/  BSSY B0, `(.L_x_34) ;  /* 0x00003fb000007945 */ /* 0x000fe20003800000 */
[----:B------:R-:W-:Y:S02]  /*2230*/  IMAD.IADD R3, R98, 0x1, -R7 ;  /* 0x0000000162037824 */ /* 0x000fe400078e0a07 */
[----:B------:R-:W-:Y:S01]  /*2240*/  IMAD.IADD R115, R105, 0x1, R11 ;  /* 0x0000000169737824 */ /* 0x000fe200078e020b */
[----:B------:R-:W-:-:S04]  /*2250*/  ISETP.GT.AND P2, PT, R4, RZ, PT ;  /* 0x000000ff0400720c */ /* 0x000fc80003f44270 */
[----:B------:R-:W-:-:S03]  /*2260*/  ISETP.GT.AND P3, PT, R3, RZ, P2 ;  /* 0x000000ff0300720c */ /* 0x000fc60001764270 */
[----:B------:R-:W-:Y:S10]  /*2270*/  @!P0 BRA `(.L_x_35) ;  /* 0x0000002c001c8947 */ /* 0x000ff40003800000 */
[----:B------:R-:W0:Y:S01]  /*2280*/  LDC.64 R108, c[0x0][0x5b8] ;  /* 0x00016e00ff6c7b82 */ /* 0x000e220000000a00 */
[----:B------:R-:W-:-:S07]  /*2290*/  ULDC.64 UR4, c[0x0][0x5c0] ;  /* 0x0001700000047ab9 */ /* 0x000fce0000000a00 */
[----:B------:R-:W1:Y:S08]  /*22a0*/  LDC.64 R110, c[0x0][0x5b0] ;  /* 0x00016c00ff6e7b82 */ /* 0x000e700000000a00 */
[----:B------:R-:W2:Y:S01]  /*22b0*/  LDC.64 R112, c[0x0][0x5a8] ;  /* 0x00016a00ff707b82 */ /* 0x000ea20000000a00 */
[-C--:B0-----:R-:W-:Y:S02]  /*22c0*/  IMAD R6, R13, R108.reuse, RZ ;  /* 0x0000006c0d067224 */ /* 0x081fe400078e02ff */
[----:B------:R-:W-:-:S04]  /*22d0*/  IMAD.WIDE.U32 R106, R99, R108, R8 ;  /* 0x0000006c636a7225 */ /* 0x000fc800078e0008 */
[----:B------:R-:W-:Y:S02]  /*22e0*/  IMAD R105, R99, R109, R6 ;  /* 0x0000006d63697224 */ /* 0x000fe400078e0206 */
[-C--:B-1----:R-:W-:Y:S02]  /*22f0*/  IMAD R5, R101, R110.reuse, RZ ;  /* 0x0000006e65057224 */ /* 0x082fe400078e02ff */
[----:B------:R-:W-:Y:S02]  /*2300*/  IMAD.IADD R13, R107, 0x1, R105 ;  /* 0x000000016b0d7824 */ /* 0x000fe400078e0269 */
[----:B------:R-:W-:Y:S02]  /*2310*/  IMAD.MOV.U32 R12, RZ, RZ, R106 ;  /* 0x000000ffff0c7224 */ /* 0x000fe400078e006a */
[C---:B------:R-:W-:Y:S02]  /*2320*/  IMAD R101, R100.reuse, R111, R5 ;  /* 0x0000006f64657224 */ /* 0x040fe400078e0205 */
[----:B------:R-:W-:-:S04]  /*2330*/  IMAD.WIDE.U32 R6, R100, R110, R12 ;  /* 0x0000006e64067225 */ /* 0x000fc800078e000c */
[----:B------:R-:W-:Y:S01]  /*2340*/  IMAD.IADD R5, R7, 0x1, R101 ;  /* 0x0000000107057824 */ /* 0x000fe200078e0265 */
[----:B--2---:R-:W-:-:S04]  /*2350*/  LEA R14, P0, R6, R112, 0x2 ;  /* 0x00000070060e7211 */ /* 0x004fc800078010ff */
[----:B------:R-:W-:-:S05]  /*2360*/  LEA.HI.X R15, R6, R113, R5, 0x2, P0 ;  /* 0x00000071060f7211 */ /* 0x000fca00000f1405 */
[----:B------:R0:W2:Y:S01]  /*2370*/  @P3 LDG.E.LTC128B R5, desc[UR38][R14.64] ;  /* 0x000000260e053981 */ /* 0x0000a2000c1e1920 */
[----:B------:R-:W-:Y:S01]  /*2380*/  ISETP.GT.AND P0, PT, R4, 0x1, PT ;  /* 0x000000010400780c */ /* 0x000fe20003f04270 */
[----:B------:R-:W-:Y:S01]  /*2390*/  IMAD.WIDE.U32 R6, R100, R110, R8 ;  /* 0x0000006e64067225 */ /* 0x000fe200078e0008 */
[----:B------:R-:W-:Y:S03]  /*23a0*/  BSSY B1, `(.L_x_36) ;  /* 0x0000013000017945 */ /* 0x000fe60003800000 */
[----:B------:R-:W-:Y:S02]  /*23b0*/  IMAD.IADD R7, R101, 0x1, R7 ;  /* 0x0000000165077824 */ /* 0x000fe400078e0207 */
[----:B------:R-:W-:Y:S01]  /*23c0*/  IMAD.WIDE.U32 R20, R99, R108, R6 ;  /* 0x0000006c63147225 */ /* 0x000fe200078e0006 */
[----:B0-----:R-:W-:-:S03]  /*23d0*/  SHF.L.U64.HI R15, R110, 0x3, R111 ;  /* 0x000000036e0f7819 */ /* 0x001fc6000001026f */
[----:B------:R-:W-:Y:S01]  /*23e0*/  IMAD.IADD R7, R105, 0x1, R21 ;  /* 0x0000000169077824 */ /* 0x000fe200078e0215 */
[----:B------:R-:W-:Y:S01]  /*23f0*/  LEA R6, P4, R20, R112, 0x2 ;  /* 0x0000007014067211 */ /* 0x000fe200078810ff */
[----:B------:R-:W-:-:S03]  /*2400*/  IMAD.SHL.U32 R14, R110, 0x8, RZ ;  /* 0x000000086e0e7824 */ /* 0x000fc600078e00ff */
[----:B------:R-:W-:Y:S01]  /*2410*/  LEA.HI.X R7, R20, R113, R7, 0x2, P4 ;  /* 0x0000007114077211 */ /* 0x000fe200020f1407 */
[----:B------:R-:W-:Y:S01]  /*2420*/  IMAD.WIDE.U32 R20, R100, R110, R14 ;  /* 0x0000006e64147225 */ /* 0x000fe200078e000e */
[----:B--2---:R-:W-:-:S05]  /*2430*/  LOP3.LUT R10, R5, 0xffffe000, RZ, 0xc0, !PT ;  /* 0xffffe000050a7812 */ /* 0x004fca00078ec0ff */
[----:B------:R-:W-:Y:S01]  /*2440*/  FMUL R11, R10, R89 ;  /* 0x000000590a0b7220 */ /* 0x000fe20000400000 */
[----:B------:R-:W-:-:S03]  /*2450*/  LEA R10, P1, R104, UR4, 0x2 ;  /* 0x00000004680a7c11 */ /* 0x000fc6000f8210ff */
[----:B------:R-:W-:Y:S01]  /*2460*/  FFMA R109, R24, R88, R11 ;  /* 0x00000058186d7223 */ /* 0x000fe2000000000b */
[----:B------:R-:W-:Y:S02]  /*2470*/  LEA.HI.X R11, R104, UR5, R115, 0x2, P1 ;  /* 0x00000005680b7c11 */ /* 0x000fe400088f1473 */
[----:B------:R-:W-:Y:S02]  /*2480*/  ISETP.GT.AND P1, PT, R3, RZ, P0 ;  /* 0x000000ff0300720c */ /* 0x000fe40000724270 */
[----:B------:R-:W-:-:S05]  /*2490*/  F2FP.TF32.F32.PACK_B R109, R109 ;  /* 0x0000006dff6d723e */ /* 0x000fca00024050ff */
[----:B------:R0:W-:Y:S06]  /*24a0*/  @P3 STG.E desc[UR38][R10.64], R109 ;  /* 0x0000006d0a003986 */ /* 0x0001ec000c101926 */
[----:B------:R-:W-:Y:S05]  /*24b0*/  @!P1 BRA `(.L_x_37) ;  /* 0x0000000000049947 */ /* 0x000fea0003800000 */
[----:B------:R1:W5:Y:S02]  /*24c0*/  LDG.E.LTC128B R5, desc[UR38][R6.64+0x4] ;  /* 0x0000042606057981 */ /* 0x000364000c1e1920 */
.L_x_37:
[----:B------:R-:W-:Y:S05]  /*24d0*/  BSYNC B1 ;  /* 0x0000000000017941 */ /* 0x000fea0003800000 */
.L_x_36:
[----:B-----5:R-:W-:Y:S01]  /*24e0*/  LOP3.LUT R12, R5, 0xffffe000, RZ, 0xc0, !PT ;  /* 0xffffe000050c7812 */ /* 0x020fe200078ec0ff */
[----:B------:R-:W-:Y:S01]  /*24f0*/  IMAD.IADD R101, R101, 0x1, R21 ;  /* 0x0000000165657824 */ /* 0x000fe200078e0215 */
[----:B------:R-:W-:Y:S01]  /*2500*/  IADD3 R106, P3, R106, R20, RZ ;  /* 0x000000146a6a7210 */ /* 0x000fe20007f7e0ff */
[----:B------:R-:W-:Y:S01]  /*2510*/  IMAD.MOV.U32 R24, RZ, RZ, R5 ;  /* 0x000000ffff187224 */ /* 0x000fe200078e0005 */
[----:B------:R-:W-:Y:S01]  /*2520*/  ISETP.GT.AND P2, PT, R3, 0x8, P2 ;  /* 0x000000080300780c */ /* 0x000fe20001744270 */
[----:B------:R-:W-:Y:S02]  /*2530*/  FMUL R12, R12, R89 ;  /* 0x000000590c0c7220 */ /* 0x000fe40000400000 */
[----:B------:R-:W-:Y:S01]  /*2540*/  IMAD.X R13, R101, 0x1, R13, P3 ;  /* 0x00000001650d7824 */ /* 0x000fe200018e060d */
[----:B------:R-:W-:Y:S01]  /*2550*/  LEA R14, P3, R106, R112, 0x2 ;  /* 0x000000706a0e7211 */ /* 0x000fe200078610ff */
[----:B------:R-:W-:-:S03]  /*2560*/  FFMA R25, R25, R88, R12 ;  /* 0x0000005819197223 */ /* 0x000fc6000000000c */
[----:B------:R-:W-:Y:S02]  /*2570*/  LEA.HI.X R15, R106, R113, R13, 0x2, P3 ;  /* 0x000000716a0f7211 */ /* 0x000fe400018f140d */
[----:B------:R-:W-:-:S05]  /*2580*/  F2FP.TF32.F32.PACK_B R25, R25 ;  /* 0x00000019ff19723e */ /* 0x000fca00024050ff */
[----:B------:R2:W-:Y:S04]  /*2590*/  @P1 STG.E desc[UR38][R10.64+0x4], R25 ;  /* 0x000004190a001986 */ /* 0x0005e8000c101926 */
[----:B------:R-:W3:Y:S01]  /*25a0*/  @P2 LDG.E.LTC128B R24, desc[UR38][R14.64] ;  /* 0x000000260e182981 */ /* 0x000ee2000c1e1920 */
[----:B------:R-:W-:Y:S01]  /*25b0*/  IADD3 R20, P1, R8, R20, RZ ;  /* 0x0000001408147210 */ /* 0x000fe20007f3e0ff */
[----:B------:R-:W-:Y:S01]  /*25c0*/  BSSY B1, `(.L_x_38) ;  /* 0x0000011000017945 */ /* 0x000fe20003800000 */
[----:B------:R-:W-:-:S03]  /*25d0*/  ISETP.GT.AND P0, PT, R3, 0x8, P0 ;  /* 0x000000080300780c */ /* 0x000fc60000704270 */
[----:B------:R-:W-:Y:S01]  /*25e0*/  IMAD.X R21, R9, 0x1, R101, P1 ;  /* 0x0000000109157824 */ /* 0x000fe200008e0665 */
[C---:B------:R-:W-:Y:S02]  /*25f0*/  SHF.L.U64.HI R9, R90.reuse, 0x2, R91 ;  /* 0x000000025a097819 */ /* 0x040fe4000001025b */
[----:B------:R-:W-:Y:S01]  /*2600*/  LEA R12, P1, R90, R10, 0x2 ;  /* 0x0000000a5a0c7211 */ /* 0x000fe200078210ff */
[----:B------:R-:W-:-:S04]  /*2610*/  IMAD.WIDE.U32 R20, R99, R108, R20 ;  /* 0x0000006c63147225 */ /* 0x000fc800078e0014 */
[----:B------:R-:W-:Y:S01]  /*2620*/  IMAD.X R13, R9, 0x1, R11, P1 ;  /* 0x00000001090d7824 */ /* 0x000fe200008e060b */
[----:B---3--:R-:W-:-:S05]  /*2630*/  LOP3.LUT R8, R24, 0xffffe000, RZ, 0xc0, !PT ;  /* 0xffffe00018087812 */ /* 0x008fca00078ec0ff */
[----:B------:R-:W-:Y:S01]  /*2640*/  FMUL R5, R8, R89 ;  /* 0x0000005908057220 */ /* 0x000fe20000400000 */
[----:B------:R-:W-:-:S03]  /*2650*/  LEA R8, P3, R20, R112, 0x2 ;  /* 0x0000007014087211 */ /* 0x000fc600078610ff */
[----:B------:R-:W-:Y:S01]  /*2660*/  FFMA R99, R26, R88, R5 ;  /* 0x000000581a637223 */ /* 0x000fe20000000005 */
[----:B------:R-:W-:-:S04]  /*2670*/  IMAD.IADD R5, R105, 0x1, R21 ;  /* 0x0000000169057824 */ /* 0x000fc800078e0215 */
[----:B------:R-:W-:Y:S02]  /*2680*/  F2FP.TF32.F32.PACK_B R99, R99 ;  /* 0x00000063ff63723e */ /* 0x000fe400024050ff */
[----:B------:R-:W-:-:S03]  /*2690*/  LEA.HI.X R9, R20, R113, R5, 0x2, P3 ;  /* 0x0000007114097211 */ /* 0x000fc600018f1405 */
[----:B------:R2:W-:Y:S01]  /*26a0*/  @P2 STG.E desc[UR38][R12.64], R99 ;  /* 0x000000630c002986 */ /* 0x0005e2000c101926 */
[----:B------:R-:W-:Y:S05]  /*26b0*/  @!P0 BRA `(.L_x_39) ;  /* 0x0000000000048947 */ /* 0x000fea0003800000 */
[----:B------:R3:W5:Y:S02]  /*26c0*/  LDG.E.LTC128B R24, desc[UR38][R8.64+0x4] ;  /* 0x0000042608187981 */ /* 0x000764000c1e1920 */
.L_x_39:
[----:B------:R-:W-:Y:S05]  /*26d0*/  BSYNC B1 ;  /* 0x0000000000017941 */ /* 0x000fea0003800000 */
.L_x_38:
[----:B-----5:R-:W-:Y:S01]  /*26e0*/  LOP3.LUT R14, R24, 0xffffe000, RZ, 0xc0, !PT ;  /* 0xffffe000180e7812 */ /* 0x020fe200078ec0ff */
[----:B------:R-:W-:Y:S01]  /*26f0*/  BSSY B1, `(.L_x_40) ;  /* 0x0000009000017945 */ /* 0x000fe20003800000 */
[----:B------:R-:W-:-:S03]  /*2700*/  ISETP.GT.AND P1, PT, R4, 0x8, PT ;  /* 0x000000080400780c */ /* 0x000fc60003f24270 */
[----:B------:R-:W-:Y:S01]  /*2710*/  FMUL R14, R14, R89 ;  /* 0x000000590e0e7220 */ /* 0x000fe20000400000 */
[----:B------:R-:W-:-:S03]  /*2720*/  ISETP.GT.AND P2, PT, R3, RZ, P1 ;  /* 0x000000ff0300720c */ /* 0x000fc60000f44270 */
[----:B------:R-:W-:-:S05]  /*2730*/  FFMA R27, R27, R88, R14 ;  /* 0x000000581b1b7223 */ /* 0x000fca000000000e */
[----:B------:R-:W-:-:S05]  /*2740*/  F2FP.TF32.F32.PACK_B R27, R27 ;  /* 0x0000001bff1b723e */ /* 0x000fca00024050ff */
[----:B------:R4:W-:Y:S01]  /*2750*/  @P0 STG.E desc[UR38][R12.64+0x4], R27 ;  /* 0x0000041b0c000986 */ /* 0x0009e2000c101926 */
[----:B------:R-:W-:Y:S05]  /*2760*/  @!P2 BRA `(.L_x_41) ;  /* 0x000000000004a947 */ /* 0x000fea0003800000 */
[----:B------:R0:W5:Y:S02]  /*2770*/  LDG.E.LTC128B R24, desc[UR38][R6.64+0x20] ;  /* 0x0000202606187981 */ /* 0x000164000c1e1920 */
.L_x_41:
[----:B------:R-:W-:Y:S05]  /*2780*/  BSYNC B1 ;  /* 0x0000000000017941 */ /* 0x000fea0003800000 */
.L_x_40:
        /* <DEDUP_REMOVED lines=10> */
.L_x_43:
[----:B------:R-:W-:Y:S05]  /*2830*/  BSYNC B1 ;  /* 0x0000000000017941 */ /* 0x000fea0003800000 */
.L_x_42:
[----:B-----5:R-:W-:Y:S01]  /*2840*/  LOP3.LUT R14, R24, 0xffffe000, RZ, 0xc0, !PT ;  /* 0xffffe000180e7812 */ /* 0x020fe200078ec0ff */
[----:B------:R-:W-:Y:S01]  /*2850*/  BSSY B1, `(.L_x_44) ;  /* 0x0000008000017945 */ /* 0x000fe20003800000 */
[----:B------:R-:W-:-:S03]  /*2860*/  ISETP.GT.AND P1, PT, R3, 0x8, P1 ;  /* 0x000000080300780c */ /* 0x000fc60000f24270 */
[----:B------:R-:W-:-:S04]  /*2870*/  FMUL R14, R14, R89 ;  /* 0x000000590e0e7220 */ /* 0x000fc80000400000 */
[----:B------:R-:W-:-:S05]  /*2880*/  FFMA R29, R29, R88, R14 ;  /* 0x000000581d1d7223 */ /* 0x000fca000000000e */
[----:B------:R-:W-:-:S05]  /*2890*/  F2FP.TF32.F32.PACK_B R29, R29 ;  /* 0x0000001dff1d723e */ /* 0x000fca00024050ff */
[----:B------:R0:W-:Y:S01]  /*28a0*/  @P3 STG.E desc[UR38][R10.64+0x24], R29 ;  /* 0x0000241d0a003986 */ /* 0x0001e2000c101926 */
[----:B------:R-:W-:Y:S05]  /*28b0*/  @!P1 BRA `(.L_x_45) ;  /* 0x0000000000049947 */ /* 0x000fea0003800000 */
[----:B------:R0:W5:Y:S02]  /*28c0*/  LDG.E.LTC128B R24, desc[UR38][R8.64+0x20] ;  /* 0x0000202608187981 */ /* 0x000164000c1e1920 */
.L_x_45:
[----:B------:R-:W-:Y:S05]  /*28d0*/  BSYNC B1 ;  /* 0x0000000000017941 */ /* 0x000fea0003800000 */
.L_x_44:
[----:B-----5:R-:W-:Y:S01]  /*28e0*/  LOP3.LUT R14, R24, 0xffffe000, RZ, 0xc0, !PT ;  /* 0xffffe000180e7812 */ /* 0x020fe200078ec0ff */
[----:B------:R-:W-:Y:S01]  /*28f0*/  BSSY B1, `(.L_x_46) ;  /* 0x0000008000017945 */ /* 0x000fe20003800000 */
[----:B------:R-:W-:-:S03]  /*2900*/  ISETP.GT.AND P0, PT, R3, 0x8, P0 ;  /* 0x000000080300780c */ /* 0x000fc60000704270 */
[----:B0-----:R-:W-:-:S04]  /*2910*/  FMUL R5, R14, R89 ;  /* 0x000000590e057220 */ /* 0x001fc80000400000 */
[----:B------:R-:W-:-:S05]  /*2920*/  FFMA R5, R30, R88, R5 ;  /* 0x000000581e057223 */ /* 0x000fca0000000005 */
[----:B------:R-:W-:-:S05]  /*2930*/  F2FP.TF32.F32.PACK_B R5, R5 ;  /* 0x00000005ff05723e */ /* 0x000fca00024050ff */
[----:B------:R0:W-:Y:S01]  /*2940*/  @P1 STG.E desc[UR38][R12.64+0x20], R5 ;  /* 0x000020050c001986 */ /* 0x0001e2000c101926 */
[----:B------:R-:W-:Y:S05]  /*2950*/  @!P0 BRA `(.L_x_47) ;  /* 0x0000000000048947 */ /* 0x000fea0003800000 */
[----:B------:R0:W5:Y:S02]  /*2960*/  LDG.E.LTC128B R24, desc[UR38][R8.64+0x24] ;  /* 0x0000242608187981 */ /* 0x000164000c1e1920 */
.L_x_47:
[----:B------:R-:W-:Y:S05]  /*2970*/  BSYNC B1 ;  /* 0x0000000000017941 */ /* 0x000fea0003800000 */
.L_x_46:
        /* <DEDUP_REMOVED lines=10> */
.L_x_49:
[----:B------:R-:W-:Y:S05]  /*2a20*/  BSYNC B1 ;  /* 0x0000000000017941 */ /* 0x000fea0003800000 */
.L_x_48:
[----:B-----5:R-:W-:Y:S01]  /*2a30*/  LOP3.LUT R14, R24, 0xffffe000, RZ, 0xc0, !PT ;  /* 0xffffe000180e7812 */ /* 0x020fe200078ec0ff */
[----:B------:R-:W-:Y:S01]  /*2a40*/  BSSY B1, `(.L_x_50) ;  /* 0x0000009000017945 */ /* 0x000fe20003800000 */
[----:B------:R-:W-:-:S03]  /*2a50*/  ISETP.GT.AND P0, PT, R4, 0x11, PT ;  /* 0x000000110400780c */ /* 0x000fc60003f04270 */
[----:B0-----:R-:W-:Y:S01]  /*2a60*/  FMUL R5, R14, R89 ;  /* 0x000000590e057220 */ /* 0x001fe20000400000 */
[----:B------:R-:W-:-:S03]  /*2a70*/  ISETP.GT.AND P3, PT, R3, RZ, P0 ;  /* 0x000000ff0300720c */ /* 0x000fc60000764270 */
[----:B------:R-:W-:-:S05]  /*2a80*/  FFMA R5, R32, R88, R5 ;  /* 0x0000005820057223 */ /* 0x000fca0000000005 */
[----:B------:R-:W-:-:S05]  /*2a90*/  F2FP.TF32.F32.PACK_B R5, R5 ;  /* 0x00000005ff05723e */ /* 0x000fca00024050ff */
[----:B------:R0:W-:Y:S01]  /*2aa0*/  @P2 STG.E desc[UR38][R10.64+0x40], R5 ;  /* 0x000040050a002986 */ /* 0x0001e2000c101926 */
[----:B------:R-:W-:Y:S05]  /*2ab0*/  @!P3 BRA `(.L_x_51) ;  /* 0x000000000004b947 */ /* 0x000fea0003800000 */
[----:B------:R0:W5:Y:S02]  /*2ac0*/  LDG.E.LTC128B R24, desc[UR38][R6.64+0x44] ;  /* 0x0000442606187981 */ /* 0x000164000c1e1920 */
.L_x_51:
[----:B------:R-:W-:Y:S05]  /*2ad0*/  BSYNC B1 ;  /* 0x0000000000017941 */ /* 0x000fea0003800000 */
.L_x_50:
        /* <DEDUP_REMOVED lines=9> */
.L_x_53:
[----:B------:R-:W-:Y:S05]  /*2b70*/  BSYNC B1 ;  /* 0x0000000000017941 */ /* 0x000fea0003800000 */
.L_x_52:
        /* <DEDUP_REMOVED lines=9> */
.L_x_55:
[----:B------:R-:W-:Y:S05]  /*2c10*/  BSYNC B1 ;  /* 0x0000000000017941 */ /* 0x000fea0003800000 */
.L_x_54:
        /* <DEDUP_REMOVED lines=10> */
.L_x_57:
[----:B------:R-:W-:Y:S05]  /*2cc0*/  BSYNC B1 ;  /* 0x0000000000017941 */ /* 0x000fea0003800000 */
.L_x_56:
        /* <DEDUP_REMOVED lines=10> */
.L_x_59:
[----:B------:R-:W-:Y:S05]  /*2d70*/  BSYNC B1 ;  /* 0x0000000000017941 */ /* 0x000fea0003800000 */
.L_x_58:
        /* <DEDUP_REMOVED lines=9> */
.L_x_61:
[----:B------:R-:W-:Y:S05]  /*2e10*/  BSYNC B1 ;  /* 0x0000000000017941 */ /* 0x000fea0003800000 */
.L_x_60:
        /* <DEDUP_REMOVED lines=9> */
.L_x_63:
[----:B------:R-:W-:Y:S05]  /*2eb0*/  BSYNC B1 ;  /* 0x0000000000017941 */ /* 0x000fea0003800000 */
.L_x_62:
        /* <DEDUP_REMOVED lines=10> */
.L_x_65:
[----:B------:R-:W-:Y:S05]  /*2f60*/  BSYNC B1 ;  /* 0x0000000000017941 */ /* 0x000fea0003800000 */
.L_x_64:
        /* <DEDUP_REMOVED lines=10> */
.L_x_67:
[----:B------:R-:W-:Y:S05]  /*3010*/  BSYNC B1 ;  /* 0x0000000000017941 */ /* 0x000fea0003800000 */
.L_x_66:
        /* <DEDUP_REMOVED lines=9> */
.L_x_69:
[----:B------:R-:W-:Y:S05]  /*30b0*/  BSYNC B1 ;  /* 0x0000000000017941 */ /* 0x000fea0003800000 */
.L_x_68:
        /* <DEDUP_REMOVED lines=9> */
.L_x_71:
[----:B------:R-:W-:Y:S05]  /*3150*/  BSYNC B1 ;  /* 0x0000000000017941 */ /* 0x000fea0003800000 */
.L_x_70:
        /* <DEDUP_REMOVED lines=10> */
.L_x_73:
[----:B------:R-:W-:Y:S05]  /*3200*/  BSYNC B1 ;  /* 0x0000000000017941 */ /* 0x000fea0003800000 */
.L_x_72:
        /* <DEDUP_REMOVED lines=10> */
.L_x_75:
[----:B------:R-:W-:Y:S05]  /*32b0*/  BSYNC B1 ;  /* 0x0000000000017941 */ /* 0x000fea0003800000 */
.L_x_74:
        /* <DEDUP_REMOVED lines=9> */
.L_x_77:
[----:B------:R-:W-:Y:S05]  /*3350*/  BSYNC B1 ;  /* 0x0000000000017941 */ /* 0x000fea0003800000 */
.L_x_76:
        /* <DEDUP_REMOVED lines=9> */
.L_x_79:
[----:B------:R-:W-:Y:S05]  /*33f0*/  BSYNC B1 ;  /* 0x0000000000017941 */ /* 0x000fea0003800000 */
.L_x_78:
        /* <DEDUP_REMOVED lines=10> */
.L_x_81:
[----:B------:R-:W-:Y:S05]  /*34a0*/  BSYNC B1 ;  /* 0x0000000000017941 */ /* 0x000fea0003800000 */
.L_x_80:
        /* <DEDUP_REMOVED lines=10> */
.L_x_83:
[----:B------:R-:W-:Y:S05]  /*3550*/  BSYNC B1 ;  /* 0x0000000000017941 */ /* 0x000fea0003800000 */
.L_x_82:
        /* <DEDUP_REMOVED lines=9> */
.L_x_85:
[----:B------:R-:W-:Y:S05]  /*35f0*/  BSYNC B1 ;  /* 0x0000000000017941 */ /* 0x000fea0003800000 */
.L_x_84:
        /* <DEDUP_REMOVED lines=9> */
.L_x_87:
[----:B------:R-:W-:Y:S05]  /*3690*/  BSYNC B1 ;  /* 0x0000000000017941 */ /* 0x000fea0003800000 */
.L_x_86:
        /* <DEDUP_REMOVED lines=10> */
.L_x_89:
[----:B------:R-:W-:Y:S05]  /*3740*/  BSYNC B1 ;  /* 0x0000000000017941 */ /* 0x000fea0003800000 */
.L_x_88:
        /* <DEDUP_REMOVED lines=10> */
.L_x_91:
[----:B------:R-:W-:Y:S05]  /*37f0*/  BSYNC B1 ;  /* 0x0000000000017941 */ /* 0x000fea0003800000 */
.L_x_90:
        /* <DEDUP_REMOVED lines=9> */
.L_x_93:
[----:B------:R-:W-:Y:S05]  /*3890*/  BSYNC B1 ;  /* 0x0000000000017941 */ /* 0x000fea0003800000 */
.L_x_92:
        /* <DEDUP_REMOVED lines=9> */
.L_x_95:
[----:B------:R-:W-:Y:S05]  /*3930*/  BSYNC B1 ;  /* 0x0000000000017941 */ /* 0x000fea0003800000 */
.L_x_94:
        /* <DEDUP_REMOVED lines=10> */
.L_x_97:
[----:B------:R-:W-:Y:S05]  /*39e0*/  BSYNC B1 ;  /* 0x0000000000017941 */ /* 0x000fea0003800000 */
.L_x_96:
        /* <DEDUP_REMOVED lines=10> */
.L_x_99:
[----:B------:R-:W-:Y:S05]  /*3a90*/  BSYNC B1 ;  /* 0x0000000000017941 */ /* 0x000fea0003800000 */
.L_x_98:
        /* <DEDUP_REMOVED lines=9> */
.L_x_101:
[----:B------:R-:W-:Y:S05]  /*3b30*/  BSYNC B1 ;  /* 0x0000000000017941 */ /* 0x000fea0003800000 */
.L_x_100:
        /* <DEDUP_REMOVED lines=9> */
.L_x_103:
[----:B------:R-:W-:Y:S05]  /*3bd0*/  BSYNC B1 ;  /* 0x0000000000017941 */ /* 0x000fea0003800000 */
.L_x_102:
        /* <DEDUP_REMOVED lines=10> */
.L_x_105:
[----:B------:R-:W-:Y:S05]  /*3c80*/  BSYNC B1 ;  /* 0x0000000000017941 */ /* 0x000fea0003800000 */
.L_x_104:
        /* <DEDUP_REMOVED lines=10> */
.L_x_107:
[----:B------:R-:W-:Y:S05]  /*3d30*/  BSYNC B1 ;  /* 0x0000000000017941 */ /* 0x000fea0003800000 */
.L_x_106:
        /* <DEDUP_REMOVED lines=9> */
.L_x_109:
[----:B------:R-:W-:Y:S05]  /*3dd0*/  BSYNC B1 ;  /* 0x0000000000017941 */ /* 0x000fea0003800000 */
.L_x_108:
        /* <DEDUP_REMOVED lines=9> */
.L_x_111:
[----:B------:R-:W-:Y:S05]  /*3e70*/  BSYNC B1 ;  /* 0x0000000000017941 */ /* 0x000fea0003800000 */
.L_x_110:
        /* <DEDUP_REMOVED lines=10> */
.L_x_113:
[----:B------:R-:W-:Y:S05]  /*3f20*/  BSYNC B1 ;  /* 0x0000000000017941 */ /* 0x000fea0003800000 */
.L_x_112:
        /* <DEDUP_REMOVED lines=10> */
.L_x_115:
[----:B------:R-:W-:Y:S05]  /*3fd0*/  BSYNC B1 ;  /* 0x0000000000017941 */ /* 0x000fea0003800000 */
.L_x_114:
        /* <DEDUP_REMOVED lines=9> */
.L_x_117:
[----:B------:R-:W-:Y:S05]  /*4070*/  BSYNC B1 ;  /* 0x0000000000017941 */ /* 0x000fea0003800000 */
.L_x_116:
        /* <DEDUP_REMOVED lines=9> */
.L_x_119:
[----:B------:R-:W-:Y:S05]  /*4110*/  BSYNC B1 ;  /* 0x0000000000017941 */ /* 0x000fea0003800000 */
.L_x_118:
        /* <DEDUP_REMOVED lines=10> */
.L_x_121:
[----:B------:R-:W-:Y:S05]  /*41c0*/  BSYNC B1 ;  /* 0x0000000000017941 */ /* 0x000fea0003800000 */
.L_x_120:
        /* <DEDUP_REMOVED lines=10> */
.L_x_123:
[----:B------:R-:W-:Y:S05]  /*4270*/  BSYNC B1 ;  /* 0x0000000000017941 */ /* 0x000fea0003800000 */
.L_x_122:
        /* <DEDUP_REMOVED lines=9> */
.L_x_125:
[----:B------:R-:W-:Y:S05]  /*4310*/  BSYNC B1 ;  /* 0x0000000000017941 */ /* 0x000fea0003800000 */
.L_x_124:
        /* <DEDUP_REMOVED lines=9> */
.L_x_127:
[----:B------:R-:W-:Y:S05]  /*43b0*/  BSYNC B1 ;  /* 0x0000000000017941 */ /* 0x000fea0003800000 */
.L_x_126:
        /* <DEDUP_REMOVED lines=10> */
.L_x_129:
[----:B------:R-:W-:Y:S05]  /*4460*/  BSYNC B1 ;  /* 0x0000000000017941 */ /* 0x000fea0003800000 */
.L_x_128:
        /* <DEDUP_REMOVED lines=10> */
.L_x_131:
[----:B------:R-:W-:Y:S05]  /*4510*/  BSYNC B1 ;  /* 0x0000000000017941 */ /* 0x000fea0003800000 */
.L_x_130:
        /* <DEDUP_REMOVED lines=9> */
.L_x_133:
[----:B------:R-:W-:Y:S05]  /*45b0*/  BSYNC B1 ;  /* 0x0000000000017941 */ /* 0x000fea0003800000 */
.L_x_132:
        /* <DEDUP_REMOVED lines=9> */
.L_x_135:
[----:B------:R-:W-:Y:S05]  /*4650*/  BSYNC B1 ;  /* 0x0000000000017941 */ /* 0x000fea0003800000 */
.L_x_134:
        /* <DEDUP_REMOVED lines=10> */
.L_x_137:
[----:B------:R-:W-:Y:S05]  /*4700*/  BSYNC B1 ;  /* 0x0000000000017941 */ /* 0x000fea0003800000 */
.L_x_136:
        /* <DEDUP_REMOVED lines=10> */
.L_x_139:
[----:B------:R-:W-:Y:S05]  /*47b0*/  BSYNC B1 ;  /* 0x0000000000017941 */ /* 0x000fea0003800000 */
.L_x_138:
        /* <DEDUP_REMOVED lines=9> */
.L_x_141:
[----:B------:R-:W-:Y:S05]  /*4850*/  BSYNC B1 ;  /* 0x0000000000017941 */ /* 0x000fea0003800000 */
.L_x_140:
        /* <DEDUP_REMOVED lines=9> */
.L_x_143:
[----:B------:R-:W-:Y:S05]  /*48f0*/  BSYNC B1 ;  /* 0x0000000000017941 */ /* 0x000fea0003800000 */
.L_x_142:
        /* <DEDUP_REMOVED lines=10> */
.L_x_145:
[----:B------:R-:W-:Y:S05]  /*49a0*/  BSYNC B1 ;  /* 0x0000000000017941 */ /* 0x000fea0003800000 */
.L_x_144:
        /* <DEDUP_REMOVED lines=10> */
.L_x_147:
[----:B------:R-:W-:Y:S05]  /*4a50*/  BSYNC B1 ;  /* 0x0000000000017941 */ /* 0x000fea0003800000 */
.L_x_146:
        /* <DEDUP_REMOVED lines=9> */
.L_x_149:
[----:B------:R-:W-:Y:S05]  /*4af0*/  BSYNC B1 ;  /* 0x0000000000017941 */ /* 0x000fea0003800000 */
.L_x_148:
        /* <DEDUP_REMOVED lines=9> */
.L_x_151:
[----:B------:R-:W-:Y:S05]  /*4b90*/  BSYNC B1 ;  /* 0x0000000000017941 */ /* 0x000fea0003800000 */
.L_x_150:
        /* <DEDUP_REMOVED lines=10> */
.L_x_153:
[----:B------:R-:W-:Y:S05]  /*4c40*/  BSYNC B1 ;  /* 0x0000000000017941 */ /* 0x000fea0003800000 */
.L_x_152:
[----:B-----5:R-:W-:Y:S01]  /*4c50*/  LOP3.LUT R14, R24, 0xffffe000, RZ, 0xc0, !PT ;  /* 0xffffe000180e7812 */ /* 0x020fe200078ec0ff */
[----:B------:R-:W-:Y:S01]  /*4c60*/  BSSY B1, `(.L_x_154) ;  /* 0x000000b000017945 */ /* 0x000fe20003800000 */
[----:B------:R-:W-:Y:S01]  /*4c70*/  ISETP.GT.AND P0, PT, R4, 0x79, PT ;  /* 0x000000790400780c */ /* 0x000fe20003f04270 */
[----:B------:R-:W-:Y:S02]  /*4c80*/  @P2 IMAD.MOV.U32 R4, RZ, RZ, R10 ;  /* 0x000000ffff042224 */ /* 0x000fe400078e000a */
[----:B0-----:R-:W-:Y:S01]  /*4c90*/  FMUL R5, R14, R89 ;  /* 0x000000590e057220 */ /* 0x001fe20000400000 */
[----:B------:R-:W-:-:S03]  /*4ca0*/  ISETP.GT.AND P3, PT, R3, RZ, P0 ;  /* 0x000000ff0300720c */ /* 0x000fc60000764270 */
[----:B------:R-:W-:Y:S01]  /*4cb0*/  FFMA R15, R84, R88, R5 ;  /* 0x00000058540f7223 */ /* 0x000fe20000000005 */
[----:B------:R-:W-:-:S04]  /*4cc0*/  @P2 IMAD.MOV.U32 R5, RZ, RZ, R11 ;  /* 0x000000ffff052224 */ /* 0x000fc800078e000b */
[----:B------:R-:W-:-:S05]  /*4cd0*/  F2FP.TF32.F32.PACK_B R15, R15 ;  /* 0x0000000fff0f723e */ /* 0x000fca00024050ff */
[----:B------:R0:W-:Y:S01]  /*4ce0*/  @P2 STG.E desc[UR38][R4.64+0x1e0], R15 ;  /* 0x0001e00f04002986 */ /* 0x0001e2000c101926 */
[----:B------:R-:W-:Y:S05]  /*4cf0*/  @!P3 BRA `(.L_x_155) ;  /* 0x000000000004b947 */ /* 0x000fea0003800000 */
[----:B------:R0:W5:Y:S02]  /*4d00*/  LDG.E.LTC128B R24, desc[UR38][R6.64+0x1e4] ;  /* 0x0001e42606187981 */ /* 0x000164000c1e1920 */
.L_x_155:
[----:B------:R-:W-:Y:S05]  /*4d10*/  BSYNC B1 ;  /* 0x0000000000017941 */ /* 0x000fea0003800000 */
.L_x_154:
[----:B0----5:R-:W-:Y:S01]  /*4d20*/  LOP3.LUT R4, R24, 0xffffe000, RZ, 0xc0, !PT ;  /* 0xffffe00018047812 */ /* 0x021fe200078ec0ff */
        /* <DEDUP_REMOVED lines=8> */
.L_x_157:
[----:B------:R-:W-:Y:S05]  /*4db0*/  BSYNC B1 ;  /* 0x0000000000017941 */ /* 0x000fea0003800000 */
.L_x_156:
[----:B-----5:R-:W-:Y:S01]  /*4dc0*/  LOP3.LUT R4, R24, 0xffffe000, RZ, 0xc0, !PT ;  /* 0xffffe00018047812 */ /* 0x020fe200078ec0ff */
[----:B------:R-:W-:Y:S01]  /*4dd0*/  BSSY B1, `(.L_x_158) ;  /* 0x000000a000017945 */ /* 0x000fe20003800000 */
[----:B------:R-:W-:-:S03]  /*4de0*/  ISETP.GT.AND P0, PT, R3, 0x8, P0 ;  /* 0x000000080300780c */ /* 0x000fc60000704270 */
[----:B------:R-:W-:Y:S01]  /*4df0*/  FMUL R5, R4, R89 ;  /* 0x0000005904057220 */ /* 0x000fe20000400000 */
[----:B------:R-:W-:-:S03]  /*4e00*/  @P1 IMAD.MOV.U32 R4, RZ, RZ, R12 ;  /* 0x000000ffff041224 */ /* 0x000fc600078e000c */
[----:B-1----:R-:W-:Y:S01]  /*4e10*/  FFMA R7, R86, R88, R5 ;  /* 0x0000005856077223 */ /* 0x002fe20000000005 */
[----:B------:R-:W-:-:S04]  /*4e20*/  @P1 IMAD.MOV.U32 R5, RZ, RZ, R13 ;  /* 0x000000ffff051224 */ /* 0x000fc800078e000d */
[----:B------:R-:W-:-:S05]  /*4e30*/  F2FP.TF32.F32.PACK_B R7, R7 ;  /* 0x00000007ff07723e */ /* 0x000fca00024050ff */
[----:B------:R1:W-:Y:S01]  /*4e40*/  @P1 STG.E desc[UR38][R4.64+0x1e0], R7 ;  /* 0x0001e00704001986 */ /* 0x0003e2000c101926 */
[----:B------:R-:W-:Y:S05]  /*4e50*/  @!P0 BRA `(.L_x_159) ;  /* 0x0000000000048947 */ /* 0x000fea0003800000 */
[----:B------:R0:W5:Y:S02]  /*4e60*/  LDG.E.LTC128B R24, desc[UR38][R8.64+0x1e4] ;  /* 0x0001e42608187981 */ /* 0x000164000c1e1920 */
.L_x_159:
[----:B------:R-:W-:Y:S05]  /*4e70*/  BSYNC B1 ;  /* 0x0000000000017941 */ /* 0x000fea0003800000 */
.L_x_158:
[----:B------:R-:W-:Y:S05]  /*4e80*/  @!P0 BRA `(.L_x_160) ;  /* 0x0000001000d08947 */ /* 0x000fea0003800000 */
[----:B-----5:R-:W-:-:S05]  /*4e90*/  LOP3.LUT R24, R24, 0xffffe000, RZ, 0xc0, !PT ;  /* 0xffffe00018187812 */ /* 0x020fca00078ec0ff */
[----:B------:R-:W-:-:S04]  /*4ea0*/  FMUL R24, R24, R89 ;  /* 0x0000005918187220 */ /* 0x000fc80000400000 */
[----:B------:R-:W-:-:S05]  /*4eb0*/  FFMA R87, R87, R88, R24 ;  /* 0x0000005857577223 */ /* 0x000fca0000000018 */
[----:B------:R-:W-:-:S05]  /*4ec0*/  F2FP.TF32.F32.PACK_B R87, R87 ;  /* 0x00000057ff57723e */ /* 0x000fca00024050ff */
[----:B------:R0:W-:Y:S01]  /*4ed0*/  STG.E desc[UR38][R12.64+0x1e4], R87 ;  /* 0x0001e4570c007986 */ /* 0x0001e2000c101926 */
[----:B------:R-:W-:Y:S05]  /*4ee0*/  BRA `(.L_x_160) ;  /* 0x0000001000b87947 */ /* 0x000fea0003800000 */
.L_x_35:
[----:B------:R-:W-:Y:S01]  /*4ef0*/  ISETP.GT.AND P4, PT, R4, 0x1, PT ;  /* 0x000000010400780c */ /* 0x000fe20003f84270 */
[----:B------:R-:W-:Y:S01]  /*4f00*/  ULDC.64 UR4, c[0x0][0x5c0] ;  /* 0x0001700000047ab9 */ /* 0x000fe20000000a00 */
[-C--:B------:R-:W-:Y:S01]  /*4f10*/  FMUL R5, R24, R88.reuse ;  /* 0x0000005818057220 */ /* 0x080fe20000400000 */
[----:B------:R-:W-:Y:S01]  /*4f20*/  LEA R6, P1, R104, UR4, 0x2 ;  /* 0x0000000468067c11 */ /* 0x000fe2000f8210ff */
[-C--:B------:R-:W-:Y:S01]  /*4f30*/  FMUL R25, R25, R88.reuse ;  /* 0x0000005819197220 */ /* 0x080fe20000400000 */
[C---:B------:R-:W-:Y:S01]  /*4f40*/  ISETP.GT.AND P0, PT, R3.reuse, RZ, P4 ;  /* 0x000000ff0300720c */ /* 0x040fe20002704270 */
[-C--:B------:R-:W-:Y:S01]  /*4f50*/  FMUL R11, R26, R88.reuse ;  /* 0x000000581a0b7220 */ /* 0x080fe20000400000 */
[----:B------:R-:W-:Y:S01]  /*4f60*/  ISETP.GT.AND P2, PT, R3, 0x8, P2 ;  /* 0x000000080300780c */ /* 0x000fe20001744270 */
[-C--:B------:R-:W-:Y:S01]  /*4f70*/  FMUL R27, R27, R88.reuse ;  /* 0x000000581b1b7220 */ /* 0x080fe20000400000 */
[----:B------:R-:W-:Y:S01]  /*4f80*/  LEA.HI.X R7, R104, UR5, R115, 0x2, P1 ;  /* 0x0000000568077c11 */ /* 0x000fe200088f1473 */
[-C--:B------:R-:W-:Y:S01]  /*4f90*/  FMUL R29, R29, R88.reuse ;  /* 0x000000581d1d7220 */ /* 0x080fe20000400000 */
[----:B------:R-:W-:Y:S01]  /*4fa0*/  F2FP.TF32.F32.PACK_B R5, R5 ;  /* 0x00000005ff05723e */ /* 0x000fe200024050ff */
[-C--:B------:R-:W-:Y:S01]  /*4fb0*/  FMUL R31, R31, R88.reuse ;  /* 0x000000581f1f7220 */ /* 0x080fe20000400000 */
[C---:B------:R-:W-:Y:S01]  /*4fc0*/  SHF.L.U64.HI R9, R90.reuse, 0x2, R91 ;  /* 0x000000025a097819 */ /* 0x040fe2000001025b */
[----:B------:R-:W-:Y:S01]  /*4fd0*/  FMUL R33, R33, R88 ;  /* 0x0000005821217220 */ /* 0x000fe20000400000 */
[----:B------:R-:W-:Y:S01]  /*4fe0*/  LEA R8, P1, R90, R6, 0x2 ;  /* 0x000000065a087211 */ /* 0x000fe200078210ff */
[----:B------:R0:W-:Y:S01]  /*4ff0*/  @P3 STG.E desc[UR38][R6.64], R5 ;  /* 0x0000000506003986 */ /* 0x0001e2000c101926 */
[----:B------:R-:W-:Y:S01]  /*5000*/  F2FP.TF32.F32.PACK_B R25, R25 ;  /* 0x00000019ff19723e */ /* 0x000fe200024050ff */
[-C--:B------:R-:W-:Y:S01]  /*5010*/  FMUL R13, R34, R88.reuse ;  /* 0x00000058220d7220 */ /* 0x080fe20000400000 */
[----:B------:R-:W-:Y:S01]  /*5020*/  F2FP.TF32.F32.PACK_B R11, R11 ;  /* 0x0000000bff0b723e */ /* 0x000fe200024050ff */
[----:B------:R-:W-:Y:S01]  /*5030*/  IMAD.X R9, R9, 0x1, R7, P1 ;  /* 0x0000000109097824 */ /* 0x000fe200008e0607 */
[C---:B------:R-:W-:Y:S01]  /*5040*/  ISETP.GT.AND P3, PT, R4.reuse, 0x8, PT ;  /* 0x000000080400780c */ /* 0x040fe20003f64270 */
[----:B------:R-:W-:Y:S01]  /*5050*/  @P0 STG.E desc[UR38][R6.64+0x4], R25 ;  /* 0x0000041906000986 */ /* 0x000fe2000c101926 */
[----:B------:R-:W-:Y:S01]  /*5060*/  ISETP.GT.AND P0, PT, R4, 0x9, PT ;  /* 0x000000090400780c */ /* 0x000fe20003f04270 */
[-C--:B------:R-:W-:Y:S01]  /*5070*/  FMUL R35, R35, R88.reuse ;  /* 0x0000005823237220 */ /* 0x080fe20000400000 */
[C---:B------:R-:W-:Y:S01]  /*5080*/  ISETP.GT.AND P4, PT, R3.reuse, 0x8, P4 ;  /* 0x000000080300780c */ /* 0x040fe20002784270 */
[----:B------:R1:W-:Y:S01]  /*5090*/  @P2 STG.E desc[UR38][R8.64], R11 ;  /* 0x0000000b08002986 */ /* 0x0003e2000c101926 */
[C---:B------:R-:W-:Y:S01]  /*50a0*/  ISETP.GT.AND P1, PT, R3.reuse, RZ, P3 ;  /* 0x000000ff0300720c */ /* 0x040fe20001f24270 */
[-C--:B0-----:R-:W-:Y:S01]  /*50b0*/  FMUL R5, R28, R88.reuse ;  /* 0x000000581c057220 */ /* 0x081fe20000400000 */
[----:B------:R-:W-:Y:S01]  /*50c0*/  ISETP.GT.AND P2, PT, R3, RZ, P0 ;  /* 0x000000ff0300720c */ /* 0x000fe20000744270 */
[-C--:B------:R-:W-:Y:S01]  /*50d0*/  FMUL R37, R37, R88.reuse ;  /* 0x0000005825257220 */ /* 0x080fe20000400000 */
[----:B------:R-:W-:Y:S01]  /*50e0*/  ISETP.GT.AND P3, PT, R3, 0x8, P3 ;  /* 0x000000080300780c */ /* 0x000fe20001f64270 */
[-C--:B------:R-:W-:Y:S01]  /*50f0*/  FMUL R39, R39, R88.reuse ;  /* 0x0000005827277220 */ /* 0x080fe20000400000 */
[----:B------:R-:W-:Y:S01]  /*5100*/  F2FP.TF32.F32.PACK_B R27, R27 ;  /* 0x0000001bff1b723e */ /* 0x000fe200024050ff */
[-C--:B------:R-:W-:Y:S01]  /*5110*/  FMUL R41, R41, R88.reuse ;  /* 0x0000005829297220 */ /* 0x080fe20000400000 */
[----:B------:R-:W-:Y:S01]  /*5120*/  F2FP.TF32.F32.PACK_B R5, R5 ;  /* 0x00000005ff05723e */ /* 0x000fe200024050ff */
[-C--:B------:R-:W-:Y:S01]  /*5130*/  FMUL R43, R43, R88.reuse ;  /* 0x000000582b2b7220 */ /* 0x080fe20000400000 */
[----:B------:R-:W-:Y:S01]  /*5140*/  F2FP.TF32.F32.PACK_B R29, R29 ;  /* 0x0000001dff1d723e */ /* 0x000fe200024050ff */
[-C--:B-1----:R-:W-:Y:S01]  /*5150*/  FMUL R11, R30, R88.reuse ;  /* 0x000000581e0b7220 */ /* 0x082fe20000400000 */
[----:B------:R-:W-:Y:S01]  /*5160*/  @P4 STG.E desc[UR38][R8.64+0x4], R27 ;  /* 0x0000041b08004986 */ /* 0x000fe2000c101926 */
[C---:B------:R-:W-:Y:S01]  /*5170*/  ISETP.GT.AND P4, PT, R4.reuse, 0x11, PT ;  /* 0x000000110400780c */ /* 0x040fe20003f84270 */
[-C--:B------:R-:W-:Y:S01]  /*5180*/  FMUL R45, R45, R88.reuse ;  /* 0x000000582d2d7220 */ /* 0x080fe20000400000 */
[----:B------:R-:W-:Y:S01]  /*5190*/  ISETP.GT.AND P0, PT, R3, 0x8, P0 ;  /* 0x000000080300780c */ /* 0x000fe20000704270 */
[----:B------:R0:W-:Y:S01]  /*51a0*/  @P1 STG.E desc[UR38][R6.64+0x20], R5 ;  /* 0x0000200506001986 */ /* 0x0001e2000c101926 */
[----:B------:R-:W-:Y:S01]  /*51b0*/  F2FP.TF32.F32.PACK_B R11, R11 ;  /* 0x0000000bff0b723e */ /* 0x000fe200024050ff */
[-C--:B------:R-:W-:Y:S01]  /*51c0*/  FMUL R47, R47, R88.reuse ;  /* 0x000000582f2f7220 */ /* 0x080fe20000400000 */
[----:B------:R-:W-:Y:S01]  /*51d0*/  F2FP.TF32.F32.PACK_B R31, R31 ;  /* 0x0000001fff1f723e */ /* 0x000fe200024050ff */
[----:B------:R-:W-:Y:S01]  /*51e0*/  @P2 STG.E desc[UR38][R6.64+0x24], R29 ;  /* 0x0000241d06002986 */ /* 0x000fe2000c101926 */
[----:B------:R-:W-:Y:S01]  /*51f0*/  ISETP.GT.AND P2, PT, R4, 0x10, PT ;  /* 0x000000100400780c */ /* 0x000fe20003f44270 */
[-C--:B------:R-:W-:Y:S01]  /*5200*/  FMUL R49, R49, R88.reuse ;  /* 0x0000005831317220 */ /* 0x080fe20000400000 */
[----:B------:R-:W-:Y:S01]  /*5210*/  F2FP.TF32.F32.PACK_B R33, R33 ;  /* 0x00000021ff21723e */ /* 0x000fe200024050ff */
[----:B------:R1:W-:Y:S01]  /*5220*/  @P3 STG.E desc[UR38][R8.64+0x20], R11 ;  /* 0x0000200b08003986 */ /* 0x0003e2000c101926 */
[----:B------:R-:W-:Y:S01]  /*5230*/  ISETP.GT.AND P1, PT, R3, RZ, P2 ;  /* 0x000000ff0300720c */ /* 0x000fe20001724270 */
[-C--:B------:R-:W-:Y:S01]  /*5240*/  FMUL R51, R51, R88.reuse ;  /* 0x0000005833337220 */ /* 0x080fe20000400000 */
[C---:B------:R-:W-:Y:S01]  /*5250*/  ISETP.GT.AND P3, PT, R3.reuse, RZ, P4 ;  /* 0x000000ff0300720c */ /* 0x040fe20002764270 */
[-C--:B0-----:R-:W-:Y:S01]  /*5260*/  FMUL R5, R32, R88.reuse ;  /* 0x0000005820057220 */ /* 0x081fe20000400000 */
[----:B------:R-:W-:Y:S01]  /*5270*/  ISETP.GT.AND P2, PT, R3, 0x8, P2 ;  /* 0x000000080300780c */ /* 0x000fe20001744270 */
[----:B------:R-:W-:Y:S01]  /*5280*/  @P0 STG.E desc[UR38][R8.64+0x24], R31 ;  /* 0x0000241f08000986 */ /* 0x000fe2000c101926 */
[----:B------:R-:W-:Y:S01]  /*5290*/  F2FP.TF32.F32.PACK_B R13, R13 ;  /* 0x0000000dff0d723e */ /* 0x000fe200024050ff */
[-C--:B------:R-:W-:Y:S01]  /*52a0*/  FMUL R53, R53, R88.reuse ;  /* 0x0000005835357220 */ /* 0x080fe20000400000 */
[----:B------:R-:W-:Y:S01]  /*52b0*/  F2FP.TF32.F32.PACK_B R5, R5 ;  /* 0x00000005ff05723e */ /* 0x000fe200024050ff */
[-C--:B------:R-:W-:Y:S01]  /*52c0*/  FMUL R55, R55, R88.reuse ;  /* 0x0000005837377220 */ /* 0x080fe20000400000 */
[----:B------:R-:W-:Y:S01]  /*52d0*/  ISETP.GT.AND P0, PT, R4, 0x19, PT ;  /* 0x000000190400780c */ /* 0x000fe20003f04270 */
[-C--:B-1----:R-:W-:Y:S01]  /*52e0*/  FMUL R11, R38, R88.reuse ;  /* 0x00000058260b7220 */ /* 0x082fe20000400000 */
        /* <DEDUP_REMOVED lines=16> */
[----:B------:R-:W-:Y:S01]  /*53f0*/  ISETP.GT.AND P4, PT, R4, 0x21, PT ;  /* 0x000000210400780c */ /* 0x000fe20003f84270 */
[-C--:B------:R-:W-:Y:S01]  /*5400*/  FMUL R63, R63, R88.reuse ;  /* 0x000000583f3f7220 */ /* 0x080fe20000400000 */
[----:B------:R-:W-:Y:S01]  /*5410*/  F2FP.TF32.F32.PACK_B R5, R5 ;  /* 0x00000005ff05723e */ /* 0x000fe200024050ff */
[-C--:B------:R-:W-:Y:S01]  /*5420*/  FMUL R65, R65, R88.reuse ;  /* 0x0000005841417220 */ /* 0x080fe20000400000 */
[----:B------:R-:W-:Y:S01]  /*5430*/  ISETP.GT.AND P0, PT, R3, 0x8, P0 ;  /* 0x000000080300780c */ /* 0x000fe20000704270 */
[-C--:B-1----:R-:W-:Y:S01]  /*5440*/  FMUL R13, R42, R88.reuse ;  /* 0x000000582a0d7220 */ /* 0x082fe20000400000 */
[----:B------:R-:W-:Y:S01]  /*5450*/  F2FP.TF32.F32.PACK_B R39, R39 ;  /* 0x00000027ff27723e */ /* 0x000fe200024050ff */
        /* <DEDUP_REMOVED lines=13> */
[C---:B------:R-:W-:Y:S01]  /*5530*/  ISETP.GT.AND P2, PT, R3.reuse, 0x8, P2 ;  /* 0x000000080300780c */ /* 0x040fe20001744270 */
[----:B------:R-:W-:Y:S01]  /*5540*/  @P0 STG.E desc[UR38][R8.64+0x64], R39 ;  /* 0x0000642708000986 */ /* 0x000fe2000c101926 */
[----:B------:R-:W-:Y:S01]  /*5550*/  ISETP.GT.AND P4, PT, R3, 0x8, P4 ;  /* 0x000000080300780c */ /* 0x000fe20002784270 */
[-C--:B------:R-:W-:Y:S01]  /*5560*/  FMUL R73, R73, R88.reuse ;  /* 0x0000005849497220 */ /* 0x080fe20000400000 */
[----:B------:R-:W-:Y:S01]  /*5570*/  F2FP.TF32.F32.PACK_B R5, R5 ;  /* 0x00000005ff05723e */ /* 0x000fe200024050ff */
[-C--:B------:R-:W-:Y:S01]  /*5580*/  FMUL R75, R75, R88.reuse ;  /* 0x000000584b4b7220 */ /* 0x080fe20000400000 */
[----:B------:R-:W-:Y:S01]  /*5590*/  ISETP.GT.AND P0, PT, R4, 0x29, PT ;  /* 0x000000290400780c */ /* 0x000fe20003f04270 */
        /* <DEDUP_REMOVED lines=25> */
[----:B------:R-:W-:Y:S01]  /*5730*/  ISETP.GT.AND P1, PT, R4, 0x31, PT ;  /* 0x000000310400780c */ /* 0x000fe20003f24270 */
[-C--:B------:R-:W-:Y:S01]  /*5740*/  FMUL R85, R85, R88.reuse ;  /* 0x0000005855557220 */ /* 0x080fe20000400000 */
[----:B------:R-:W-:Y:S01]  /*5750*/  F2FP.TF32.F32.PACK_B R13, R13 ;  /* 0x0000000dff0d723e */ /* 0x000fe200024050ff */
[----:B------:R-:W-:Y:S01]  /*5760*/  @P2 STG.E desc[UR38][R6.64+0xa4], R45 ;  /* 0x0000a42d06002986 */ /* 0x000fe2000c101926 */
[----:B------:R-:W-:Y:S01]  /*5770*/  ISETP.GT.AND P2, PT, R3, RZ, P4 ;  /* 0x000000ff0300720c */ /* 0x000fe20002744270 */
[----:B------:R-:W-:Y:S01]  /*5780*/  FMUL R87, R87, R88 ;  /* 0x0000005857577220 */ /* 0x000fe20000400000 */
[----:B------:R-:W-:Y:S01]  /*5790*/  F2FP.TF32.F32.PACK_B R53, R53 ;  /* 0x00000035ff35723e */ /* 0x000fe200024050ff */
[----:B------:R1:W-:Y:S01]  /*57a0*/  @P3 STG.E desc[UR38][R8.64+0xa0], R11 ;  /* 0x0000a00b08003986 */ /* 0x0003e2000c101926 */
[----:B------:R-:W-:-:S02]  /*57b0*/  ISETP.GT.AND P3, PT, R3, RZ, P1 ;  /* 0x000000ff0300720c */ /* 0x000fc40000f64270 */
[----:B------:R-:W-:Y:S01]  /*57c0*/  F2FP.TF32.F32.PACK_B R55, R55 ;  /* 0x00000037ff37723e */ /* 0x000fe200024050ff */
[-C--:B0-----:R-:W-:Y:S01]  /*57d0*/  FMUL R5, R48, R88.reuse ;  /* 0x0000005830057220 */ /* 0x081fe20000400000 */
[----:B------:R-:W-:Y:S01]  /*57e0*/  @P0 STG.E desc[UR38][R8.64+0xa4], R47 ;  /* 0x0000a42f08000986 */ /* 0x000fe2000c101926 */
[----:B------:R-:W-:Y:S02]  /*57f0*/  ISETP.GT.AND P0, PT, R3, 0x8, P4 ;  /* 0x000000080300780c */ /* 0x000fe40002704270 */
[----:B------:R-:W-:Y:S02]  /*5800*/  F2FP.TF32.F32.PACK_B R57, R57 ;  /* 0x00000039ff39723e */ /* 0x000fe400024050ff */
[----:B------:R-:W-:Y:S01]  /*5810*/  F2FP.TF32.F32.PACK_B R5, R5 ;  /* 0x00000005ff05723e */ /* 0x000fe200024050ff */
[----:B-1----:R-:W-:Y:S01]  /*5820*/  FMUL R11, R54, R88 ;  /* 0x00000058360b7220 */ /* 0x002fe20000400000 */
[----:B------:R-:W-:-:S03]  /*5830*/  F2FP.TF32.F32.PACK_B R59, R59 ;  /* 0x0000003bff3b723e */ /* 0x000fc600024050ff */
[----:B------:R0:W-:Y:S01]  /*5840*/  @P2 STG.E desc[UR38][R6.64+0xc0], R5 ;  /* 0x0000c00506002986 */ /* 0x0001e2000c101926 */
[C---:B------:R-:W-:Y:S02]  /*5850*/  ISETP.GT.AND P2, PT, R4.reuse, 0x38, PT ;  /* 0x000000380400780c */ /* 0x040fe40003f44270 */
[----:B------:R-:W-:Y:S01]  /*5860*/  F2FP.TF32.F32.PACK_B R11, R11 ;  /* 0x0000000bff0b723e */ /* 0x000fe200024050ff */
[----:B------:R-:W-:Y:S01]  /*5870*/  @P3 STG.E desc[UR38][R6.64+0xc4], R49 ;  /* 0x0000c43106003986 */ /* 0x000fe2000c101926 */
[C---:B------:R-:W-:Y:S02]  /*5880*/  ISETP.GT.AND P3, PT, R3.reuse, 0x8, P1 ;  /* 0x000000080300780c */ /* 0x040fe40000f64270 */
[----:B------:R-:W-:Y:S01]  /*5890*/  ISETP.GT.AND P1, PT, R4, 0x39, PT ;  /* 0x000000390400780c */ /* 0x000fe20003f24270 */
[----:B------:R1:W-:Y:S01]  /*58a0*/  @P0 STG.E desc[UR38][R8.64+0xc0], R13 ;  /* 0x0000c00d08000986 */ /* 0x0003e2000c101926 */
[C---:B------:R-:W-:Y:S02]  /*58b0*/  ISETP.GT.AND P4, PT, R3.reuse, RZ, P2 ;  /* 0x000000ff0300720c */ /* 0x040fe40001784270 */
[C---:B------:R-:W-:Y:S01]  /*58c0*/  ISETP.GT.AND P0, PT, R3.reuse, RZ, P1 ;  /* 0x000000ff0300720c */ /* 0x040fe20000f04270 */
[----:B0-----:R-:W-:Y:S01]  /*58d0*/  FMUL R5, R52, R88 ;  /* 0x0000005834057220 */ /* 0x001fe20000400000 */
[----:B------:R-:W-:-:S02]  /*58e0*/  ISETP.GT.AND P2, PT, R3, 0x8, P2 ;  /* 0x000000080300780c */ /* 0x000fc40001744270 */
[----:B------:R-:W-:Y:S02]  /*58f0*/  F2FP.TF32.F32.PACK_B R61, R61 ;  /* 0x0000003dff3d723e */ /* 0x000fe400024050ff */
[----:B------:R-:W-:Y:S01]  /*5900*/  F2FP.TF32.F32.PACK_B R5, R5 ;  /* 0x00000005ff05723e */ /* 0x000fe200024050ff */
[----:B------:R-:W-:Y:S01]  /*5910*/  @P3 STG.E desc[UR38][R8.64+0xc4], R51 ;  /* 0x0000c43308003986 */ /* 0x000fe2000c101926 */
[C---:B------:R-:W-:Y:S01]  /*5920*/  ISETP.GT.AND P3, PT, R3.reuse, 0x8, P1 ;  /* 0x000000080300780c */ /* 0x040fe20000f64270 */
[----:B-1----:R-:W-:Y:S01]  /*5930*/  FMUL R13, R58, R88 ;  /* 0x000000583a0d7220 */ /* 0x002fe20000400000 */
[C---:B------:R-:W-:Y:S01]  /*5940*/  ISETP.GT.AND P1, PT, R4.reuse, 0x40, PT ;  /* 0x000000400400780c */ /* 0x040fe20003f24270 */
[----:B------:R0:W-:Y:S01]  /*5950*/  @P4 STG.E desc[UR38][R6.64+0xe0], R5 ;  /* 0x0000e00506004986 */ /* 0x0001e2000c101926 */
[----:B------:R-:W-:Y:S02]  /*5960*/  F2FP.TF32.F32.PACK_B R63, R63 ;  /* 0x0000003fff3f723e */ /* 0x000fe400024050ff */
[----:B------:R-:W-:Y:S01]  /*5970*/  ISETP.GT.AND P4, PT, R3, RZ, P1 ;  /* 0x000000ff0300720c */ /* 0x000fe20000f84270 */
[----:B------:R-:W-:Y:S01]  /*5980*/  @P0 STG.E desc[UR38][R6.64+0xe4], R53 ;  /* 0x0000e43506000986 */ /* 0x000fe2000c101926 */
[----:B------:R-:W-:-:S02]  /*5990*/  ISETP.GT.AND P0, PT, R4, 0x41, PT ;  /* 0x000000410400780c */ /* 0x000fc40003f04270 */
[C---:B------:R-:W-:Y:S01]  /*59a0*/  ISETP.GT.AND P1, PT, R3.reuse, 0x8, P1 ;  /* 0x000000080300780c */ /* 0x040fe20000f24270 */
[----:B------:R1:W-:Y:S01]  /*59b0*/  @P2 STG.E desc[UR38][R8.64+0xe0], R11 ;  /* 0x0000e00b08002986 */ /* 0x0003e2000c101926 */
[C---:B------:R-:W-:Y:S02]  /*59c0*/  ISETP.GT.AND P2, PT, R3.reuse, RZ, P0 ;  /* 0x000000ff0300720c */ /* 0x040fe40000744270 */
[----:B------:R-:W-:Y:S01]  /*59d0*/  F2FP.TF32.F32.PACK_B R13, R13 ;  /* 0x0000000dff0d723e */ /* 0x000fe200024050ff */
[-C--:B0-----:R-:W-:Y:S01]  /*59e0*/  FMUL R5, R56, R88.reuse ;  /* 0x0000005838057220 */ /* 0x081fe20000400000 */
[----:B------:R-:W-:Y:S01]  /*59f0*/  @P3 STG.E desc[UR38][R8.64+0xe4], R55 ;  /* 0x0000e43708003986 */ /* 0x000fe2000c101926 */
[----:B------:R-:W-:Y:S02]  /*5a00*/  ISETP.GT.AND P3, PT, R3, 0x8, P0 ;  /* 0x000000080300780c */ /* 0x000fe40000764270 */
[----:B------:R-:W-:Y:S02]  /*5a10*/  ISETP.GT.AND P0, PT, R4, 0x49, PT ;  /* 0x000000490400780c */ /* 0x000fe40003f04270 */
[----:B------:R-:W-:Y:S01]  /*5a20*/  F2FP.TF32.F32.PACK_B R5, R5 ;  /* 0x00000005ff05723e */ /* 0x000fe200024050ff */
[----:B-1----:R-:W-:Y:S01]  /*5a30*/  FMUL R11, R62, R88 ;  /* 0x000000583e0b7220 */ /* 0x002fe20000400000 */
[----:B------:R-:W-:-:S03]  /*5a40*/  F2FP.TF32.F32.PACK_B R65, R65 ;  /* 0x00000041ff41723e */ /* 0x000fc600024050ff */
[----:B------:R0:W-:Y:S01]  /*5a50*/  @P4 STG.E desc[UR38][R6.64+0x100], R5 ;  /* 0x0001000506004986 */ /* 0x0001e2000c101926 */
[----:B------:R-:W-:Y:S02]  /*5a60*/  F2FP.TF32.F32.PACK_B R67, R67 ;  /* 0x00000043ff43723e */ /* 0x000fe400024050ff */
[----:B------:R-:W-:Y:S01]  /*5a70*/  F2FP.TF32.F32.PACK_B R11, R11 ;  /* 0x0000000bff0b723e */ /* 0x000fe200024050ff */
[----:B------:R-:W-:Y:S01]  /*5a80*/  @P2 STG.E desc[UR38][R6.64+0x104], R57 ;  /* 0x0001043906002986 */ /* 0x000fe2000c101926 */
[----:B------:R-:W-:Y:S02]  /*5a90*/  ISETP.GT.AND P2, PT, R4, 0x48, PT ;  /* 0x000000480400780c */ /* 0x000fe40003f44270 */
[----:B------:R-:W-:Y:S01]  /*5aa0*/  F2FP.TF32.F32.PACK_B R69, R69 ;  /* 0x00000045ff45723e */ /* 0x000fe200024050ff */
[----:B------:R1:W-:Y:S01]  /*5ab0*/  @P1 STG.E desc[UR38][R8.64+0x100], R13 ;  /* 0x0001000d08001986 */ /* 0x0003e2000c101926 */
[C---:B------:R-:W-:Y:S02]  /*5ac0*/  ISETP.GT.AND P4, PT, R3.reuse, RZ, P2 ;  /* 0x000000ff0300720c */ /* 0x040fe40001784270 */
[C---:B------:R-:W-:Y:S01]  /*5ad0*/  ISETP.GT.AND P1, PT, R3.reuse, RZ, P0 ;  /* 0x000000ff0300720c */ /* 0x040fe20000724270 */
[----:B0-----:R-:W-:Y:S01]  /*5ae0*/  FMUL R5, R60, R88 ;  /* 0x000000583c057220 */ /* 0x001fe20000400000 */
[C---:B------:R-:W-:Y:S01]  /*5af0*/  ISETP.GT.AND P2, PT, R3.reuse, 0x8, P2 ;  /* 0x000000080300780c */ /* 0x040fe20001744270 */
[----:B------:R-:W-:Y:S01]  /*5b00*/  @P3 STG.E desc[UR38][R8.64+0x104], R59 ;  /* 0x0001043b08003986 */ /* 0x000fe2000c101926 */
[----:B------:R-:W-:-:S02]  /*5b10*/  ISETP.GT.AND P3, PT, R3, 0x8, P0 ;  /* 0x000000080300780c */ /* 0x000fc40000764270 */
[----:B------:R-:W-:Y:S02]  /*5b20*/  F2FP.TF32.F32.PACK_B R5, R5 ;  /* 0x00000005ff05723e */ /* 0x000fe400024050ff */
[----:B------:R-:W-:Y:S01]  /*5b30*/  ISETP.GT.AND P0, PT, R4, 0x51, PT ;  /* 0x000000510400780c */ /* 0x000fe20003f04270 */
[----:B-1----:R-:W-:Y:S01]  /*5b40*/  FMUL R13, R66, R88 ;  /* 0x00000058420d7220 */ /* 0x002fe20000400000 */
[----:B------:R-:W-:Y:S01]  /*5b50*/  F2FP.TF32.F32.PACK_B R71, R71 ;  /* 0x00000047ff47723e */ /* 0x000fe200024050ff */
[----:B------:R0:W-:Y:S01]  /*5b60*/  @P4 STG.E desc[UR38][R6.64+0x120], R5 ;  /* 0x0001200506004986 */ /* 0x0001e2000c101926 */
[----:B------:R-:W-:Y:S02]  /*5b70*/  F2FP.TF32.F32.PACK_B R73, R73 ;  /* 0x00000049ff49723e */ /* 0x000fe400024050ff */
[----:B------:R-:W-:Y:S01]  /*5b80*/  F2FP.TF32.F32.PACK_B R13, R13 ;  /* 0x0000000dff0d723e */ /* 0x000fe200024050ff */
[----:B------:R-:W-:Y:S01]  /*5b90*/  @P1 STG.E desc[UR38][R6.64+0x124], R61 ;  /* 0x0001243d06001986 */ /* 0x000fe2000c101926 */
[----:B------:R-:W-:-:S02]  /*5ba0*/  ISETP.GT.AND P1, PT, R4, 0x50, PT ;  /* 0x000000500400780c */ /* 0x000fc40003f24270 */
[----:B------:R-:W-:Y:S01]  /*5bb0*/  F2FP.TF32.F32.PACK_B R75, R75 ;  /* 0x0000004bff4b723e */ /* 0x000fe200024050ff */
[----:B------:R1:W-:Y:S01]  /*5bc0*/  @P2 STG.E desc[UR38][R8.64+0x120], R11 ;  /* 0x0001200b08002986 */ /* 0x0003e2000c101926 */
[C---:B------:R-:W-:Y:S02]  /*5bd0*/  ISETP.GT.AND P4, PT, R3.reuse, RZ, P1 ;  /* 0x000000ff0300720c */ /* 0x040fe40000f84270 */
[C---:B------:R-:W-:Y:S01]  /*5be0*/  ISETP.GT.AND P2, PT, R3.reuse, RZ, P0 ;  /* 0x000000ff0300720c */ /* 0x040fe20000744270 */
[----:B0-----:R-:W-:Y:S01]  /*5bf0*/  FMUL R5, R64, R88 ;  /* 0x0000005840057220 */ /* 0x001fe20000400000 */
[C---:B------:R-:W-:Y:S01]  /*5c00*/  ISETP.GT.AND P1, PT, R3.reuse, 0x8, P1 ;  /* 0x000000080300780c */ /* 0x040fe20000f24270 */
[----:B------:R-:W-:Y:S01]  /*5c10*/  @P3 STG.E desc[UR38][R8.64+0x124], R63 ;  /* 0x0001243f08003986 */ /* 0x000fe2000c101926 */
[----:B------:R-:W-:Y:S02]  /*5c20*/  ISETP.GT.AND P3, PT, R3, 0x8, P0 ;  /* 0x000000080300780c */ /* 0x000fe40000764270 */
[----:B------:R-:W-:-:S02]  /*5c30*/  F2FP.TF32.F32.PACK_B R5, R5 ;  /* 0x00000005ff05723e */ /* 0x000fc400024050ff */
[----:B------:R-:W-:Y:S01]  /*5c40*/  ISETP.GT.AND P0, PT, R4, 0x59, PT ;  /* 0x000000590400780c */ /* 0x000fe20003f04270 */
[----:B-1----:R-:W-:Y:S01]  /*5c50*/  FMUL R11, R70, R88 ;  /* 0x00000058460b7220 */ /* 0x002fe20000400000 */
[----:B------:R-:W-:Y:S01]  /*5c60*/  F2FP.TF32.F32.PACK_B R77, R77 ;  /* 0x0000004dff4d723e */ /* 0x000fe200024050ff */
[----:B------:R0:W-:Y:S01]  /*5c70*/  @P4 STG.E desc[UR38][R6.64+0x140], R5 ;  /* 0x0001400506004986 */ /* 0x0001e2000c101926 */
[----:B------:R-:W-:Y:S02]  /*5c80*/  F2FP.TF32.F32.PACK_B R79, R79 ;  /* 0x0000004fff4f723e */ /* 0x000fe400024050ff */
[----:B------:R-:W-:Y:S01]  /*5c90*/  F2FP.TF32.F32.PACK_B R11, R11 ;  /* 0x0000000bff0b723e */ /* 0x000fe200024050ff */
[----:B------:R-:W-:Y:S01]  /*5ca0*/  @P2 STG.E desc[UR38][R6.64+0x144], R65 ;  /* 0x0001444106002986 */ /* 0x000fe2000c101926 */
[----:B------:R-:W-:Y:S02]  /*5cb0*/  ISETP.GT.AND P2, PT, R4, 0x58, PT ;  /* 0x000000580400780c */ /* 0x000fe40003f44270 */
[----:B------:R-:W-:Y:S01]  /*5cc0*/  F2FP.TF32.F32.PACK_B R81, R81 ;  /* 0x00000051ff51723e */ /* 0x000fe200024050ff */
[----:B------:R1:W-:Y:S01]  /*5cd0*/  @P1 STG.E desc[UR38][R8.64+0x140], R13 ;  /* 0x0001400d08001986 */ /* 0x0003e2000c101926 */
[----:B------:R-:W-:-:S02]  /*5ce0*/  ISETP.GT.AND P4, PT, R3, RZ, P2 ;  /* 0x000000ff0300720c */ /* 0x000fc40001784270 */
[C---:B------:R-:W-:Y:S01]  /*5cf0*/  ISETP.GT.AND P1, PT, R3.reuse, RZ, P0 ;  /* 0x000000ff0300720c */ /* 0x040fe20000724270 */
[-C--:B0-----:R-:W-:Y:S01]  /*5d00*/  FMUL R5, R68, R88.reuse ;  /* 0x0000005844057220 */ /* 0x081fe20000400000 */
[C---:B------:R-:W-:Y:S01]  /*5d10*/  ISETP.GT.AND P2, PT, R3.reuse, 0x8, P2 ;  /* 0x000000080300780c */ /* 0x040fe20001744270 */
[----:B------:R-:W-:Y:S01]  /*5d20*/  @P3 STG.E desc[UR38][R8.64+0x144], R67 ;  /* 0x0001444308003986 */ /* 0x000fe2000c101926 */
[----:B------:R-:W-:Y:S02]  /*5d30*/  ISETP.GT.AND P3, PT, R3, 0x8, P0 ;  /* 0x000000080300780c */ /* 0x000fe40000764270 */
[----:B------:R-:W-:Y:S02]  /*5d40*/  F2FP.TF32.F32.PACK_B R5, R5 ;  /* 0x00000005ff05723e */ /* 0x000fe400024050ff */
[----:B------:R-:W-:Y:S01]  /*5d50*/  ISETP.GT.AND P0, PT, R4, 0x61, PT ;  /* 0x000000610400780c */ /* 0x000fe20003f04270 */
[----:B-1----:R-:W-:Y:S01]  /*5d60*/  FMUL R13, R74, R88 ;  /* 0x000000584a0d7220 */ /* 0x002fe20000400000 */
[----:B------:R-:W-:Y:S01]  /*5d70*/  F2FP.TF32.F32.PACK_B R15, R15 ;  /* 0x0000000fff0f723e */ /* 0x000fe200024050ff */
[----:B------:R0:W-:Y:S01]  /*5d80*/  @P4 STG.E desc[UR38][R6.64+0x160], R5 ;  /* 0x0001600506004986 */ /* 0x0001e2000c101926 */
[----:B------:R-:W-:-:S02]  /*5d90*/  F2FP.TF32.F32.PACK_B R83, R83 ;  /* 0x00000053ff53723e */ /* 0x000fc400024050ff */
        /* <DEDUP_REMOVED lines=15> */
[----:B------:R0:W-:Y:S03]  /*5e90*/  @P4 STG.E desc[UR38][R6.64+0x180], R5 ;  /* 0x0001800506004986 */ /* 0x0001e6000c101926 */
[----:B------:R-:W-:Y:S01]  /*5ea0*/  F2FP.TF32.F32.PACK_B R11, R11 ;  /* 0x0000000bff0b723e */ /* 0x000fe200024050ff */
[----:B------:R-:W-:Y:S01]  /*5eb0*/  @P2 STG.E desc[UR38][R6.64+0x184], R73 ;  /* 0x0001844906002986 */ /* 0x000fe2000c101926 */
[----:B------:R-:W-:-:S03]  /*5ec0*/  ISETP.GT.AND P2, PT, R4, 0x68, PT ;  /* 0x000000680400780c */ /* 0x000fc60003f44270 */
[----:B------:R1:W-:Y:S01]  /*5ed0*/  @P1 STG.E desc[UR38][R8.64+0x180], R13 ;  /* 0x0001800d08001986 */ /* 0x0003e2000c101926 */
[C---:B------:R-:W-:Y:S02]  /*5ee0*/  ISETP.GT.AND P4, PT, R3.reuse, RZ, P2 ;  /* 0x000000ff0300720c */ /* 0x040fe40001784270 */
[C---:B------:R-:W-:Y:S01]  /*5ef0*/  ISETP.GT.AND P1, PT, R3.reuse, RZ, P0 ;  /* 0x000000ff0300720c */ /* 0x040fe20000724270 */
[-C--:B0-----:R-:W-:Y:S01]  /*5f00*/  FMUL R5, R76, R88.reuse ;  /* 0x000000584c057220 */ /* 0x081fe20000400000 */
[C---:B------:R-:W-:Y:S01]  /*5f10*/  ISETP.GT.AND P2, PT, R3.reuse, 0x8, P2 ;  /* 0x000000080300780c */ /* 0x040fe20001744270 */
[----:B------:R-:W-:Y:S01]  /*5f20*/  @P3 STG.E desc[UR38][R8.64+0x184], R75 ;  /* 0x0001844b08003986 */ /* 0x000fe2000c101926 */
[----:B------:R-:W-:Y:S02]  /*5f30*/  ISETP.GT.AND P3, PT, R4, 0x71, PT ;  /* 0x000000710400780c */ /* 0x000fe40003f64270 */
[----:B------:R-:W-:Y:S02]  /*5f40*/  F2FP.TF32.F32.PACK_B R5, R5 ;  /* 0x00000005ff05723e */ /* 0x000fe400024050ff */
[----:B------:R-:W-:Y:S01]  /*5f50*/  ISETP.GT.AND P0, PT, R3, 0x8, P0 ;  /* 0x000000080300780c */ /* 0x000fe20000704270 */
[----:B-1----:R-:W-:-:S02]  /*5f60*/  FMUL R13, R80, R88 ;  /* 0x00000058500d7220 */ /* 0x002fc40000400000 */
[----:B------:R-:W-:Y:S03]  /*5f70*/  @P4 STG.E desc[UR38][R6.64+0x1a0], R5 ;  /* 0x0001a00506004986 */ /* 0x000fe6000c101926 */
[----:B------:R-:W-:Y:S01]  /*5f80*/  F2FP.TF32.F32.PACK_B R13, R13 ;  /* 0x0000000dff0d723e */ /* 0x000fe200024050ff */
[----:B------:R-:W-:Y:S01]  /*5f90*/  @P1 STG.E desc[UR38][R6.64+0x1a4], R77 ;  /* 0x0001a44d06001986 */ /* 0x000fe2000c101926 */
[----:B------:R-:W-:-:S03]  /*5fa0*/  ISETP.GT.AND P1, PT, R4, 0x70, PT ;  /* 0x000000700400780c */ /* 0x000fc60003f24270 */
[----:B------:R0:W-:Y:S01]  /*5fb0*/  @P2 STG.E desc[UR38][R8.64+0x1a0], R11 ;  /* 0x0001a00b08002986 */ /* 0x0001e2000c101926 */
[C---:B------:R-:W-:Y:S02]  /*5fc0*/  ISETP.GT.AND P4, PT, R3.reuse, RZ, P1 ;  /* 0x000000ff0300720c */ /* 0x040fe40000f84270 */
[C---:B------:R-:W-:Y:S01]  /*5fd0*/  ISETP.GT.AND P2, PT, R3.reuse, RZ, P3 ;  /* 0x000000ff0300720c */ /* 0x040fe20001f44270 */
[----:B------:R-:W-:Y:S01]  /*5fe0*/  @P0 STG.E desc[UR38][R8.64+0x1a4], R79 ;  /* 0x0001a44f08000986 */ /* 0x000fe2000c101926 */
[C---:B------:R-:W-:Y:S02]  /*5ff0*/  ISETP.GT.AND P1, PT, R3.reuse, 0x8, P1 ;  /* 0x000000080300780c */ /* 0x040fe40000f24270 */
[----:B------:R-:W-:Y:S02]  /*6000*/  ISETP.GT.AND P0, PT, R4, 0x78, PT ;  /* 0x000000780400780c */ /* 0x000fe40003f04270 */
[----:B------:R-:W-:Y:S01]  /*6010*/  ISETP.GT.AND P3, PT, R3, 0x8, P3 ;  /* 0x000000080300780c */ /* 0x000fe20001f64270 */
[----:B0-----:R-:W-:-:S04]  /*6020*/  FMUL R11, R86, R88 ;  /* 0x00000058560b7220 */ /* 0x001fc80000400000 */
[----:B------:R-:W-:Y:S01]  /*6030*/  @P4 STG.E desc[UR38][R6.64+0x1c0], R13 ;  /* 0x0001c00d06004986 */ /* 0x000fe2000c101926 */
[----:B------:R-:W-:Y:S01]  /*6040*/  ISETP.GT.AND P4, PT, R4, 0x79, PT ;  /* 0x000000790400780c */ /* 0x000fe20003f84270 */
[----:B------:R-:W-:Y:S01]  /*6050*/  @P2 IMAD.MOV.U32 R4, RZ, RZ, R6 ;  /* 0x000000ffff042224 */ /* 0x000fe200078e0006 */
[----:B------:R-:W-:Y:S01]  /*6060*/  F2FP.TF32.F32.PACK_B R11, R11 ;  /* 0x0000000bff0b723e */ /* 0x000fe200024050ff */
[----:B------:R-:W-:-:S05]  /*6070*/  @P2 IMAD.MOV.U32 R5, RZ, RZ, R7 ;  /* 0x000000ffff052224 */ /* 0x000fca00078e0007 */
[----:B------:R0:W-:Y:S01]  /*6080*/  @P2 STG.E desc[UR38][R4.64+0x1c4], R81 ;  /* 0x0001c45104002986 */ /* 0x0001e2000c101926 */
[C---:B------:R-:W-:Y:S02]  /*6090*/  ISETP.GT.AND P2, PT, R3.reuse, RZ, P4 ;  /* 0x000000ff0300720c */ /* 0x040fe40002744270 */
[----:B------:R-:W-:Y:S01]  /*60a0*/  ISETP.GT.AND P4, PT, R3, 0x8, P4 ;  /* 0x000000080300780c */ /* 0x000fe20002784270 */
[----:B0-----:R-:W-:Y:S02]  /*60b0*/  @P1 IMAD.MOV.U32 R4, RZ, RZ, R8 ;  /* 0x000000ffff041224 */ /* 0x001fe400078e0008 */
[----:B------:R-:W-:-:S05]  /*60c0*/  @P1 IMAD.MOV.U32 R5, RZ, RZ, R9 ;  /* 0x000000ffff051224 */ /* 0x000fca00078e0009 */
[----:B------:R0:W-:Y:S01]  /*60d0*/  @P1 STG.E desc[UR38][R4.64+0x1c0], R15 ;  /* 0x0001c00f04001986 */ /* 0x0001e2000c101926 */
[C---:B------:R-:W-:Y:S02]  /*60e0*/  ISETP.GT.AND P1, PT, R3.reuse, RZ, P0 ;  /* 0x000000ff0300720c */ /* 0x040fe40000724270 */
[----:B------:R-:W-:Y:S01]  /*60f0*/  ISETP.GT.AND P0, PT, R3, 0x8, P0 ;  /* 0x000000080300780c */ /* 0x000fe20000704270 */
[----:B------:R-:W-:-:S05]  /*6100*/  FMUL R3, R84, R88 ;  /* 0x0000005854037220 */ /* 0x000fca0000400000 */
[----:B------:R-:W-:Y:S01]  /*6110*/  F2FP.TF32.F32.PACK_B R3, R3 ;  /* 0x00000003ff03723e */ /* 0x000fe200024050ff */
[----:B0-----:R-:W-:Y:S02]  /*6120*/  @P3 IMAD.MOV.U32 R4, RZ, RZ, R8 ;  /* 0x000000ffff043224 */ /* 0x001fe400078e0008 */
[----:B------:R-:W-:-:S05]  /*6130*/  @P3 IMAD.MOV.U32 R5, RZ, RZ, R9 ;  /* 0x000000ffff053224 */ /* 0x000fca00078e0009 */
[----:B------:R0:W-:Y:S02]  /*6140*/  @P3 STG.E desc[UR38][R4.64+0x1c4], R83 ;  /* 0x0001c45304003986 */ /* 0x0001e4000c101926 */
[----:B0-----:R-:W-:Y:S02]  /*6150*/  @P1 IMAD.MOV.U32 R4, RZ, RZ, R6 ;  /* 0x000000ffff041224 */ /* 0x001fe400078e0006 */
[----:B------:R-:W-:-:S05]  /*6160*/  @P1 IMAD.MOV.U32 R5, RZ, RZ, R7 ;  /* 0x000000ffff051224 */ /* 0x000fca00078e0007 */
[----:B------:R0:W-:Y:S04]  /*6170*/  @P1 STG.E desc[UR38][R4.64+0x1e0], R3 ;  /* 0x0001e00304001986 */ /* 0x0001e8000c101926 */
[----:B------:R1:W-:Y:S01]  /*6180*/  @P2 STG.E desc[UR38][R6.64+0x1e4], R85 ;  /* 0x0001e45506002986 */ /* 0x0003e2000c101926 */
[----:B0-----:R-:W-:Y:S02]  /*6190*/  @P0 IMAD.MOV.U32 R4, RZ, RZ, R8 ;  /* 0x000000ffff040224 */ /* 0x001fe400078e0008 */
[----:B------:R-:W-:-:S05]  /*61a0*/  @P0 IMAD.MOV.U32 R5, RZ, RZ, R9 ;  /* 0x000000ffff050224 */ /* 0x000fca00078e0009 */
[----:B------:R1:W-:Y:S04]  /*61b0*/  @P0 STG.E desc[UR38][R4.64+0x1e0], R11 ;  /* 0x0001e00b04000986 */ /* 0x0003e8000c101926 */
[----:B------:R1:W-:Y:S02]  /*61c0*/  @P4 STG.E desc[UR38][R8.64+0x1e4], R87 ;  /* 0x0001e45708004986 */ /* 0x0003e4000c101926 */
.L_x_160:
[----:B------:R-:W-:Y:S05]  /*61d0*/  BSYNC B0 ;  /* 0x0000000000007941 */ /* 0x000fea0003800000 */
.L_x_34:
[----:B------:R-:W-:Y:S01]  /*61e0*/  IADD3 R16, P0, R16, UR36, RZ ;  /* 0x0000002410107c10 */ /* 0x000fe2000ff1e0ff */
[----:B------:R-:W-:Y:S01]  /*61f0*/  ULDC.64 UR4, c[0x0][0x650] ;  /* 0x0001940000047ab9 */ /* 0x000fe20000000a00 */
[----:B------:R-:W-:Y:S01]  /*6200*/  PRMT R3, RZ, 0x7610, R3 ;  /* 0x00007610ff037816 */ /* 0x000fe20000000003 */
[----:B------:R-:W-:Y:S01]  /*6210*/  IMAD.MOV.U32 R100, RZ, RZ, -0x1 ;  /* 0xffffffffff647424 */ /* 0x000fe200078e00ff */
[----:B------:R-:W-:Y:S01]  /*6220*/  IADD3.X R17, R17, UR42, RZ, P0, !PT ;  /* 0x0000002a11117c10 */ /* 0x000fe200087fe4ff */
[----:B--2---:R-:W-:Y:S01]  /*6230*/  IMAD.MOV.U32 R99, RZ, RZ, -0x1 ;  /* 0xffffffffff637424 */ /* 0x004fe200078e00ff */
[----:B------:R-:W-:-:S04]  /*6240*/  ISETP.GE.U32.AND P0, PT, R16, UR4, PT ;  /* 0x0000000410007c0c */ /* 0x000fc8000bf06070 */
[----:B------:R-:W-:-:S13]  /*6250*/  ISETP.GE.U32.AND.EX P0, PT, R17, UR5, PT, P0 ;  /* 0x0000000511007c0c */ /* 0x000fda000bf06100 */
[----:B------:R-:W-:Y:S05]  /*6260*/  @P0 BRA `(.L_x_161) ;  /* 0x00000004004c0947 */ /* 0x000fea0003800000 */
[----:B01----:R-:W0:Y:S01]  /*6270*/  LDC.64 R10, c[0x0][0x628] ;  /* 0x00018a00ff0a7b82 */ /* 0x003e220000000a00 */
[----:B----4-:R-:W1:Y:S01]  /*6280*/  S2R R12, SR_CTAID.X ;  /* 0x00000000000c7919 */ /* 0x010e620000002500 */
[----:B---3--:R-:W-:Y:S02]  /*6290*/  IMAD.MOV.U32 R8, RZ, RZ, R16 ;  /* 0x000000ffff087224 */ /* 0x008fe400078e0010 */
[----:B------:R-:W-:Y:S01]  /*62a0*/  IMAD.MOV.U32 R9, RZ, RZ, R17 ;  /* 0x000000ffff097224 */ /* 0x000fe200078e0011 */
[----:B------:R-:W2:Y:S03]  /*62b0*/  S2R R20, SR_CTAID.Y ;  /* 0x0000000000147919 */ /* 0x000ea60000002600 */
[----:B------:R-:W3:Y:S08]  /*62c0*/  LDC R0, c[0x0][0x630] ;  /* 0x00018c00ff007b82 */ /* 0x000ef00000000800 */
[----:B------:R-:W4:Y:S01]  /*62d0*/  LDC.64 R14, c[0x0][0x620] ;  /* 0x00018800ff0e7b82 */ /* 0x000f220000000a00 */
[----:B0-----:R-:W-:-:S04]  /*62e0*/  ISETP.NE.U32.AND P0, PT, R10, RZ, PT ;  /* 0x000000ff0a00720c */ /* 0x001fc80003f05070 */
[----:B------:R-:W-:-:S13]  /*62f0*/  ISETP.NE.AND.EX P0, PT, R11, RZ, PT, P0 ;  /* 0x000000ff0b00720c */ /* 0x000fda0003f05300 */
[----:B-1234-:R-:W-:Y:S05]  /*6300*/  @!P0 BRA `(.L_x_162) ;  /* 0x0000000000288947 */ /* 0x01efea0003800000 */
        /* <DEDUP_REMOVED lines=10> */
.L_x_162:
[-CC-:B------:R-:W-:Y:S01]  /*63b0*/  SHF.R.U64 R99, R8, R0.reuse, R9.reuse ;  /* 0x0000000008637219 */ /* 0x180fe20000001209 */
[----:B------:R-:W0:Y:S01]  /*63c0*/  LDC.64 R26, c[0x0][0x640] ;  /* 0x00019000ff1a7b82 */ /* 0x000e220000000a00 */
[----:B------:R-:W-:Y:S01]  /*63d0*/  SHF.R.U32.HI R0, RZ, R0, R9 ;  /* 0x00000000ff007219 */ /* 0x000fe20000011609 */
[----:B------:R-:W-:Y:S01]  /*63e0*/  ULDC UR4, c[0x0][0x150] ;  /* 0x0000540000047ab9 */ /* 0x000fe20000000800 */
[----:B------:R-:W-:Y:S02]  /*63f0*/  IADD3 R3, P0, RZ, -R99, RZ ;  /* 0x80000063ff037210 */ /* 0x000fe40007f1e0ff */
[----:B------:R-:W-:-:S03]  /*6400*/  I2FP.F32.U32 R7, R12 ;  /* 0x0000000c00077245 */ /* 0x000fc60000201000 */
[----:B------:R-:W1:Y:S01]  /*6410*/  LDC R6, c[0x0][0x618] ;  /* 0x00018600ff067b82 */ /* 0x000e620000000800 */
[----:B------:R-:W-:Y:S02]  /*6420*/  IMAD.X R5, RZ, RZ, ~R0, P0 ;  /* 0x000000ffff057224 */ /* 0x000fe400000e0e00 */
[----:B------:R-:W-:Y:S01]  /*6430*/  FMUL R7, R7, UR4 ;  /* 0x0000000407077c20 */ /* 0x000fe20008400000 */
[----:B------:R-:W-:Y:S01]  /*6440*/  ULDC UR4, c[0x0][0x154] ;  /* 0x0000550000047ab9 */ /* 0x000fe20000000800 */
[-C--:B------:R-:W-:Y:S02]  /*6450*/  IMAD R0, R5, R14.reuse, RZ ;  /* 0x0000000e05007224 */ /* 0x080fe400078e02ff */
[C---:B------:R-:W-:Y:S01]  /*6460*/  IMAD.WIDE.U32 R4, R3.reuse, R14, R16 ;  /* 0x0000000e03047225 */ /* 0x040fe200078e0010 */
[----:B------:R-:W2:Y:S01]  /*6470*/  LDC R11, c[0x0][0x608] ;  /* 0x00018200ff0b7b82 */ /* 0x000ea20000000800 */
[----:B------:R-:W3:Y:S02]  /*6480*/  F2I.U32.TRUNC.NTZ R7, R7 ;  /* 0x0000000700077305 */ /* 0x000ee4000020f000 */
[----:B------:R-:W-:-:S04]  /*6490*/  IMAD R3, R3, R15, R0 ;  /* 0x0000000f03037224 */ /* 0x000fc800078e0200 */
[----:B------:R-:W-:Y:S01]  /*64a0*/  IMAD.IADD R3, R5, 0x1, R3 ;  /* 0x0000000105037824 */ /* 0x000fe200078e0203 */
[----:B------:R-:W4:Y:S01]  /*64b0*/  LDC R8, c[0x0][0x658] ;  /* 0x00019600ff087b82 */ /* 0x000f220000000800 */
[----:B------:R-:W-:Y:S02]  /*64c0*/  I2FP.F32.U32 R5, R20 ;  /* 0x0000001400057245 */ /* 0x000fe40000201000 */
[----:B0-----:R-:W-:-:S04]  /*64d0*/  ISETP.NE.U32.AND P0, PT, R26, RZ, PT ;  /* 0x000000ff1a00720c */ /* 0x001fc80003f05070 */
[----:B------:R-:W-:Y:S01]  /*64e0*/  ISETP.NE.AND.EX P0, PT, R27, RZ, PT, P0 ;  /* 0x000000ff1b00720c */ /* 0x000fe20003f05300 */
[----:B------:R-:W0:Y:S01]  /*64f0*/  LDC R9, c[0x0][0x144] ;  /* 0x00005100ff097b82 */ /* 0x000e220000000800 */
[-C--:B-1----:R-:W-:Y:S01]  /*6500*/  SHF.R.U64 R13, R4, R6.reuse, R3 ;  /* 0x00000006040d7219 */ /* 0x082fe20000001203 */
[----:B---3--:R-:W-:Y:S01]  /*6510*/  IMAD.MOV R7, RZ, RZ, -R7 ;  /* 0x000000ffff077224 */ /* 0x008fe200078e0a07 */
[----:B------:R-:W-:Y:S01]  /*6520*/  SHF.R.U32.HI R0, RZ, R6, R3 ;  /* 0x00000006ff007219 */ /* 0x000fe20000011603 */
[----:B------:R-:W-:-:S04]  /*6530*/  FMUL R6, R5, UR4 ;  /* 0x0000000405067c20 */ /* 0x000fc80008400000 */
[----:B------:R-:W1:Y:S01]  /*6540*/  LDC R21, c[0x0][0x148] ;  /* 0x00005200ff157b82 */ /* 0x000e620000000800 */
[----:B------:R3:W0:Y:S01]  /*6550*/  F2I.U32.TRUNC.NTZ R14, R6 ;  /* 0x00000006000e7305 */ /* 0x000622000020f000 */
[-CC-:B--2---:R-:W-:Y:S02]  /*6560*/  SHF.R.U64 R10, R13, R11.reuse, R0.reuse ;  /* 0x0000000b0d0a7219 */ /* 0x184fe40000001200 */
[----:B------:R-:W-:-:S04]  /*6570*/  SHF.R.U32.HI R3, RZ, R11, R0 ;  /* 0x0000000bff037219 */ /* 0x000fc80000011600 */
[----:B-----5:R-:W2:Y:S01]  /*6580*/  LDC R24, c[0x0][0x648] ;  /* 0x00019200ff187b82 */ /* 0x020ea20000000800 */
[-CC-:B----4-:R-:W-:Y:S02]  /*6590*/  SHF.R.U64 R15, R10, R8.reuse, R3.reuse ;  /* 0x000000080a0f7219 */ /* 0x190fe40000001203 */
[----:B------:R-:W-:-:S03]  /*65a0*/  SHF.R.U32.HI R5, RZ, R8, R3 ;  /* 0x00000008ff057219 */ /* 0x000fc60000011603 */
[----:B------:R-:W-:Y:S02]  /*65b0*/  IMAD.MOV.U32 R4, RZ, RZ, R15 ;  /* 0x000000ffff047224 */ /* 0x000fe400078e000f */
[----:B------:R-:W4:Y:S01]  /*65c0*/  LDC R28, c[0x0][0x638] ;  /* 0x00018e00ff1c7b82 */ /* 0x000f220000000800 */
[----:B0-----:R-:W-:-:S07]  /*65d0*/  IMAD R25, R9, R7, R12 ;  /* 0x0000000709197224 */ /* 0x001fce00078e020c */
[----:B------:R-:W0:Y:S08]  /*65e0*/  LDC R29, c[0x0][0x610] ;  /* 0x00018400ff1d7b82 */ /* 0x000e300000000800 */
[----:B------:R-:W0:Y:S01]  /*65f0*/  LDC R30, c[0x0][0x600] ;  /* 0x00018000ff1e7b82 */ /* 0x000e220000000800 */
[----:B-1-3--:R-:W-:Y:S05]  /*6600*/  @!P0 BRA `(.L_x_163) ;  /* 0x0000000000288947 */ /* 0x00afea0003800000 */
[----:B------:R-:W1:Y:S02]  /*6610*/  LDC R0, c[0x0][0x64c] ;  /* 0x00019300ff007b82 */ /* 0x000e640000000800 */
[----:B-1----:R-:W-:-:S05]  /*6620*/  IADD3 R3, P0, R15, R0, RZ ;  /* 0x000000000f037210 */ /* 0x002fca0007f1e0ff */
        /* <DEDUP_REMOVED lines=8> */
.L_x_163:
[----:B------:R-:W-:Y:S01]  /*66b0*/  ISETP.NE.AND P0, PT, R2, 0x1, PT ;  /* 0x000000010200780c */ /* 0x000fe20003f05270 */
[----:B------:R-:W-:Y:S01]  /*66c0*/  IMAD.MOV R14, RZ, RZ, -R14 ;  /* 0x000000ffff0e7224 */ /* 0x000fe200078e0a0e */
[----:B--2---:R-:W-:Y:S02]  /*66d0*/  SHF.R.U64 R0, R4, R24, R5 ;  /* 0x0000001804007219 */ /* 0x004fe40000001205 */
[----:B------:R-:W-:Y:S02]  /*66e0*/  LOP3.LUT R3, R10, R97, RZ, 0xc0, !PT ;  /* 0x000000610a037212 */ /* 0x000fe400078ec0ff */
[----:B------:R-:W-:Y:S01]  /*66f0*/  LOP3.LUT R6, R13, R96, RZ, 0xc0, !PT ;  /* 0x000000600d067212 */ /* 0x000fe200078ec0ff */
[----:B------:R-:W-:Y:S02]  /*6700*/  IMAD.MOV R4, RZ, RZ, -R0 ;  /* 0x000000ffff047224 */ /* 0x000fe400078e0a00 */
[----:B------:R-:W-:Y:S02]  /*6710*/  IMAD R0, R92, R0, R3 ;  /* 0x000000005c007224 */ /* 0x000fe400078e0203 */
[----:B----4-:R-:W-:-:S02]  /*6720*/  IMAD R3, R4, R28, R15 ;  /* 0x0000001c04037224 */ /* 0x010fc400078e020f */
[----:B------:R-:W-:Y:S02]  /*6730*/  @P0 IMAD R25, R21, R14, R20 ;  /* 0x0000000e15190224 */ /* 0x000fe400078e0214 */
[----:B0-----:R-:W-:Y:S02]  /*6740*/  IMAD R5, R3, R30, R6 ;  /* 0x0000001e03057224 */ /* 0x001fe400078e0206 */
[----:B------:R-:W-:Y:S02]  /*6750*/  IMAD R0, R0, R29, R25 ;  /* 0x0000001d00007224 */ /* 0x000fe400078e0219 */
[----:B------:R-:W-:-:S03]  /*6760*/  IMAD.MOV.U32 R4, RZ, RZ, 0x1 ;  /* 0x00000001ff047424 */ /* 0x000fc600078e00ff */
[----:B------:R-:W-:Y:S02]  /*6770*/  SEL R100, R5, R0, !P0 ;  /* 0x0000000005647207 */ /* 0x000fe40004000000 */
[----:B------:R-:W-:Y:S02]  /*6780*/  PRMT R3, R4, 0x7610, R3 ;  /* 0x0000761004037816 */ /* 0x000fe40000000003 */
[----:B------:R-:W-:-:S07]  /*6790*/  SEL R0, R0, R5, !P0 ;  /* 0x0000000500007207 */ /* 0x000fce0004000000 */
.L_x_161:
[----:B------:R-:W-:Y:S01]  /*67a0*/  UIMAD.WIDE.U32 UR4, UR41, 0x24924925, URZ ;  /* 0x24924925290478a5 */ /* 0x000fe2000f8e003f */
[----:B------:R-:W-:Y:S01]  /*67b0*/  LOP3.LUT P0, RZ, R3, 0xff, RZ, 0xc0, !PT ;  /* 0x000000ff03ff7812 */ /* 0x000fe2000780c0ff */
[----:B------:R-:W-:Y:S02]  /*67c0*/  IMAD.MOV.U32 R101, RZ, RZ, R0 ;  /* 0x000000ffff657224 */ /* 0x000fe400078e0000 */
[----:B------:R-:W-:-:S04]  /*67d0*/  UIADD3 UR4, UR41, -UR5, URZ ;  /* 0x8000000529047290 */ /* 0x000fc8000fffe03f */
[----:B------:R-:W-:-:S04]  /*67e0*/  ULEA.HI UR4, UR4, UR5, URZ, 0x1f ;  /* 0x0000000504047291 */ /* 0x000fc8000f8ff83f */
[----:B------:R-:W-:-:S04]  /*67f0*/  USHF.R.U32.HI UR4, URZ, 0x2, UR4 ;  /* 0x000000023f047899 */ /* 0x000fc80008011604 */
[----:B------:R-:W-:Y:S01]  /*6800*/  UIMAD UR41, UR4, -0x7, UR41 ;  /* 0xfffffff9042978a4 */ /* 0x000fe2000f8e0229 */
[----:B------:R-:W-:Y:S11]  /*6810*/  @P0 BRA `(.L_x_164) ;  /* 0xffffffac00140947 */ /* 0x000ff6000383ffff */
[----:B------:R-:W-:Y:S05]  /*6820*/  EXIT ;  /* 0x000000000000794d */ /* 0x000fea0003800000 */
.L_x_7:
        /* <DEDUP_REMOVED lines=26> */
.L_x_166:
[----:B------:R-:W0:Y:S01]  /*69d0*/  LDC.64 R28, c[0x0][0x640] ;  /* 0x00019000ff1c7b82 */ /* 0x000e220000000a00 */
[-CC-:B------:R-:W-:Y:S01]  /*69e0*/  SHF.R.U64 R22, R14, R6.reuse, R15.reuse ;  /* 0x000000060e167219 */ /* 0x180fe2000000120f */
[----:B------:R-:W-:Y:S01]  /*69f0*/  IMAD.MOV.U32 R30, RZ, RZ, 0x1 ;  /* 0x00000001ff1e7424 */ /* 0x000fe200078e00ff */
[----:B------:R-:W-:Y:S02]  /*6a00*/  SHF.R.U32.HI R6, RZ, R6, R15 ;  /* 0x00000006ff067219 */ /* 0x000fe4000001160f */
[----:B------:R-:W-:-:S03]  /*6a10*/  IADD3 R13, P0, RZ, -R22, RZ ;  /* 0x80000016ff0d7210 */ /* 0x000fc60007f1e0ff */
[----:B------:R-:W1:Y:S02]  /*6a20*/  LDC R12, c[0x0][0x618] ;  /* 0x00018600ff0c7b82 */ /* 0x000e640000000800 */
[----:B------:R-:W-:-:S04]  /*6a30*/  IMAD.X R11, RZ, RZ, ~R6, P0 ;  /* 0x000000ffff0b7224 */ /* 0x000fc800000e0e06 */
[-C--:B------:R-:W-:Y:S02]  /*6a40*/  IMAD R6, R11, R24.reuse, RZ ;  /* 0x000000180b067224 */ /* 0x080fe400078e02ff */
[----:B------:R-:W2:Y:S01]  /*6a50*/  LDC R14, c[0x0][0x608] ;  /* 0x00018200ff0e7b82 */ /* 0x000ea20000000800 */
[----:B------:R-:W-:-:S04]  /*6a60*/  IMAD.WIDE.U32 R10, R13, R24, R16 ;  /* 0x000000180d0a7225 */ /* 0x000fc800078e0010 */
[----:B------:R-:W-:-:S03]  /*6a70*/  IMAD R13, R13, R25, R6 ;  /* 0x000000190d0d7224 */ /* 0x000fc600078e0206 */
[----:B------:R-:W3:Y:S01]  /*6a80*/  LDC R27, c[0x0][0x658] ;  /* 0x00019600ff1b7b82 */ /* 0x000ee20000000800 */
[----:B------:R-:W-:Y:S01]  /*6a90*/  IMAD.IADD R11, R11, 0x1, R13 ;  /* 0x000000010b0b7824 */ /* 0x000fe200078e020d */
[----:B0-----:R-:W-:-:S04]  /*6aa0*/  ISETP.NE.U32.AND P0, PT, R28, RZ, PT ;  /* 0x000000ff1c00720c */ /* 0x001fc80003f05070 */
[----:B------:R-:W-:Y:S02]  /*6ab0*/  ISETP.NE.AND.EX P0, PT, R29, RZ, PT, P0 ;  /* 0x000000ff1d00720c */ /* 0x000fe40003f05300 */
[----:B------:R-:W0:Y:S01]  /*6ac0*/  LDC R24, c[0x0][0x600] ;  /* 0x00018000ff187b82 */ /* 0x000e220000000800 */
[-CC-:B-1----:R-:W-:Y:S01]  /*6ad0*/  SHF.R.U64 R8, R10, R12.reuse, R11.reuse ;  /* 0x0000000c0a087219 */ /* 0x182fe2000000120b */
[----:B------:R-:W-:Y:S01]  /*6ae0*/  IMAD.MOV.U32 R10, RZ, RZ, -0x1 ;  /* 0xffffffffff0a7424 */ /* 0x000fe200078e00ff */
[----:B------:R-:W-:-:S05]  /*6af0*/  SHF.R.U32.HI R11, RZ, R12, R11 ;  /* 0x0000000cff0b7219 */ /* 0x000fca000001160b */
[----:B------:R-:W1:Y:S01]  /*6b00*/  LDC R25, c[0x0][0x648] ;  /* 0x00019200ff197b82 */ /* 0x000e620000000800 */
[-CC-:B--2---:R-:W-:Y:S02]  /*6b10*/  SHF.R.U64 R21, R8, R14.reuse, R11.reuse ;  /* 0x0000000e08157219 */ /* 0x184fe4000000120b */
[----:B------:R-:W-:-:S05]  /*6b20*/  SHF.R.U32.HI R6, RZ, R14, R11 ;  /* 0x0000000eff067219 */ /* 0x000fca000001160b */
[----:B------:R-:W2:Y:S01]  /*6b30*/  LDC R26, c[0x0][0x638] ;  /* 0x00018e00ff1a7b82 */ /* 0x000ea20000000800 */
[-C--:B---3--:R-:W-:Y:S02]  /*6b40*/  SHF.L.U32 R10, R10, R27.reuse, RZ ;  /* 0x0000001b0a0a7219 */ /* 0x088fe400000006ff */
[-CC-:B------:R-:W-:Y:S02]  /*6b50*/  SHF.R.U64 R23, R21, R27.reuse, R6.reuse ;  /* 0x0000001b15177219 */ /* 0x180fe40000001206 */
[----:B------:R-:W-:Y:S02]  /*6b60*/  LOP3.LUT R32, RZ, R10, RZ, 0x33, !PT ;  /* 0x0000000aff207212 */ /* 0x000fe400078e33ff */
[----:B------:R-:W-:Y:S01]  /*6b70*/  SHF.R.U32.HI R11, RZ, R27, R6 ;  /* 0x0000001bff0b7219 */ /* 0x000fe20000011606 */
[----:B------:R-:W3:Y:S01]  /*6b80*/  LDC R31, c[0x0][0x610] ;  /* 0x00018400ff1f7b82 */ /* 0x000ee20000000800 */
[----:B------:R-:W-:Y:S01]  /*6b90*/  IMAD.MOV.U32 R10, RZ, RZ, R23 ;  /* 0x000000ffff0a7224 */ /* 0x000fe200078e0017 */
[----:B------:R-:W-:Y:S06]  /*6ba0*/  @!P0 BRA `(.L_x_167) ;  /* 0x0000000000288947 */ /* 0x000fec0003800000 */
        /* <DEDUP_REMOVED lines=10> */
.L_x_167:
[----:B------:R-:W-:Y:S02]  /*6c50*/  ISETP.NE.AND P0, PT, R2, 0x1, PT ;  /* 0x000000010200780c */ /* 0x000fe40003f05270 */
[----:B-1----:R-:W-:Y:S01]  /*6c60*/  SHF.R.U64 R6, R10, R25, R11 ;  /* 0x000000190a067219 */ /* 0x002fe2000000120b */
[----:B0-----:R-:W-:Y:S01]  /*6c70*/  VIADD R11, R24, 0xffffffff ;  /* 0xffffffff180b7836 */ /* 0x001fe20000000000 */
[----:B------:R-:W-:Y:S02]  /*6c80*/  SHF.L.U32 R30, R30, R27, RZ ;  /* 0x0000001b1e1e7219 */ /* 0x000fe400000006ff */
[----:B------:R-:W-:Y:S01]  /*6c90*/  LOP3.LUT R5, R21, R32, RZ, 0xc0, !PT ;  /* 0x0000002015057212 */ /* 0x000fe200078ec0ff */
[----:B------:R-:W-:-:S04]  /*6ca0*/  IMAD.MOV R10, RZ, RZ, -R6 ;  /* 0x000000ffff0a7224 */ /* 0x000fc800078e0a06 */
[----:B------:R-:W-:Y:S01]  /*6cb0*/  IMAD R6, R30, R6, R5 ;  /* 0x000000061e067224 */ /* 0x000fe200078e0205 */
[----:B------:R-:W-:Y:S01]  /*6cc0*/  LOP3.LUT R5, R8, R11, RZ, 0xc0, !PT ;  /* 0x0000000b08057212 */ /* 0x000fe200078ec0ff */
[----:B------:R-:W-:Y:S02]  /*6cd0*/  @P0 IMAD R7, R9, R20, R4 ;  /* 0x0000001409070224 */ /* 0x000fe400078e0204 */
[----:B--2---:R-:W-:Y:S02]  /*6ce0*/  IMAD R4, R10, R26, R23 ;  /* 0x0000001a0a047224 */ /* 0x004fe400078e0217 */
[----:B---3--:R-:W-:Y:S02]  /*6cf0*/  IMAD R7, R6, R31, R7 ;  /* 0x0000001f06077224 */ /* 0x008fe400078e0207 */
[----:B------:R-:W-:Y:S02]  /*6d00*/  IMAD R4, R4, R24, R5 ;  /* 0x0000001804047224 */ /* 0x000fe400078e0205 */
[----:B------:R-:W-:-:S02]  /*6d10*/  IMAD.MOV.U32 R8, RZ, RZ, 0x1 ;  /* 0x00000001ff087424 */ /* 0x000fc400078e00ff */
[----:B------:R-:W-:Y:S01]  /*6d20*/  IMAD.MOV.U32 R6, RZ, RZ, R22 ;  /* 0x000000ffff067224 */ /* 0x000fe200078e0016 */
[----:B------:R-:W-:Y:S02]  /*6d30*/  SEL R19, R4, R7, !P0 ;  /* 0x0000000704137207 */ /* 0x000fe40004000000 */
[----:B------:R-:W-:-:S07]  /*6d40*/  SEL R21, R7, R4, !P0 ;  /* 0x0000000407157207 */ /* 0x000fce0004000000 */
.L_x_165:
[----:B------:R-:W-:-:S08]  /*6d50*/  NOP ;  /* 0x0000000000007918 */ /* 0x000fd00000000000 */
[----:B------:R-:W0:-:S00]  /*6d60*/  USETMAXREG.DEALLOC.CTAPOOL 0x28 ;  /* 0x00000028000079c8 */ /* 0x000e0000080e0500 */
[----:B0-----:R-:W-:-:S13]  /*6d70*/  ISETP.NE.AND P0, PT, R3, RZ, PT ;  /* 0x000000ff0300720c */ /* 0x001fda0003f05270 */
[----:B------:R-:W-:Y:S05]  /*6d80*/  @P0 EXIT ;  /* 0x000000000000094d */ /* 0x000fea0003800000 */
[----:B------:R-:W-:Y:S01]  /*6d90*/  LOP3.LUT P0, RZ, R8, 0xff, RZ, 0xc0, !PT ;  /* 0x000000ff08ff7812 */ /* 0x000fe2000780c0ff */
[----:B------:R-:W-:Y:S02]  /*6da0*/  IMAD.MOV.U32 R3, RZ, RZ, 0x1 ;  /* 0x00000001ff037424 */ /* 0x000fe400078e00ff */
[----:B------:R-:W-:-:S10]  /*6db0*/  IMAD.MOV.U32 R8, RZ, RZ, RZ ;  /* 0x000000ffff087224 */ /* 0x000fd400078e00ff */
[----:B------:R-:W-:Y:S05]  /*6dc0*/  @!P0 BRA `(.L_x_168) ;  /* 0x0000000c002c8947 */ /* 0x000fea0003800000 */
[----:B------:R-:W0:Y:S01]  /*6dd0*/  LDC R3, c[0x0][0x28c] ;  /* 0x0000a300ff037b82 */ /* 0x000e220000000800 */
[----:B------:R-:W-:Y:S01]  /*6de0*/  ULDC UR5, c[0x0][0x658] ;  /* 0x0001960000057ab9 */ /* 0x000fe20000000800 */
[----:B------:R-:W-:Y:S01]  /*6df0*/  UMOV UR6, 0xffffffff ;  /* 0xffffffff00067882 */ /* 0x000fe20000000000 */
[----:B------:R-:W-:Y:S01]  /*6e00*/  BSSY B0, `(.L_x_168) ;  /* 0x00000c7000007945 */ /* 0x000fe20003800000 */
[----:B------:R-:W-:Y:S01]  /*6e10*/  USHF.L.U32 UR6, UR6, UR5, URZ ;  /* 0x0000000506067299 */ /* 0x000fe2000800063f */
[----:B------:R-:W-:Y:S01]  /*6e20*/  IMAD.MOV.U32 R10, RZ, RZ, 0x1 ;  /* 0x00000001ff0a7424 */ /* 0x000fe200078e00ff */
[----:B------:R-:W-:Y:S01]  /*6e30*/  LOP3.LUT R9, R18, 0x2, RZ, 0xfc, !PT ;  /* 0x0000000212097812 */ /* 0x000fe200078efcff */
[----:B------:R-:W-:Y:S01]  /*6e40*/  IMAD.MOV.U32 R8, RZ, RZ, RZ ;  /* 0x000000ffff087224 */ /* 0x000fe200078e00ff */
[----:B------:R-:W1:Y:S01]  /*6e50*/  S2UR UR8, SR_CgaCtaId ;  /* 0x00000000000879c3 */ /* 0x000e620000008800 */
[----:B------:R-:W-:Y:S01]  /*6e60*/  ULDC UR4, c[0x0][0x600] ;  /* 0x0001800000047ab9 */ /* 0x000fe20000000800 */
[----:B------:R-:W-:Y:S01]  /*6e70*/  UMOV UR7, 0x1 ;  /* 0x0000000100077882 */ /* 0x000fe20000000000 */
[----:B------:R-:W-:-:S02]  /*6e80*/  UIADD3 UR15, UR4, -0x1, URZ ;  /* 0xffffffff040f7890 */ /* 0x000fc4000fffe03f */
[----:B------:R-:W-:Y:S02]  /*6e90*/  USHF.L.U32 UR17, UR7, UR5, URZ ;  /* 0x0000000507117299 */ /* 0x000fe4000800063f */
[----:B------:R-:W-:Y:S01]  /*6ea0*/  ULOP3.LUT UR16, URZ, UR6, URZ, 0x33, !UPT ;  /* 0x000000063f107292 */ /* 0x000fe2000f8e333f */
[----:B------:R-:W-:Y:S01]  /*6eb0*/  ULDC.64 UR20, c[0x0][0x198] ;  /* 0x0000660000147ab9 */ /* 0x000fe20000000a00 */
[----:B0-----:R-:W-:-:S05]  /*6ec0*/  VIADD R3, R3, 0x1f ;  /* 0x0000001f03037836 */ /* 0x001fca0000000000 */
[----:B------:R-:W-:Y:S01]  /*6ed0*/  SHF.R.S32.HI R4, RZ, 0x1f, R3 ;  /* 0x0000001fff047819 */ /* 0x000fe20000011403 */
[----:B-1----:R-:W-:-:S03]  /*6ee0*/  IMAD.U32 R12, RZ, RZ, UR8 ;  /* 0x00000008ff0c7e24 */ /* 0x002fc6000f8e00ff */
[----:B------:R-:W-:Y:S01]  /*6ef0*/  LEA.HI R4, R4, R3, RZ, 0x5 ;  /* 0x0000000304047211 */ /* 0x000fe200078f28ff */
[----:B------:R-:W-:-:S03]  /*6f00*/  IMAD.MOV.U32 R3, RZ, RZ, 0x1 ;  /* 0x00000001ff037424 */ /* 0x000fc600078e00ff */
[----:B------:R-:W-:-:S05]  /*6f10*/  SHF.R.S32.HI R11, RZ, 0x5, R4 ;  /* 0x00000005ff0b7819 */ /* 0x000fca0000011404 */
[----:B------:R-:W-:-:S07]  /*6f20*/  VIADD R13, R11, 0x1 ;  /* 0x000000010b0d7836 */ /* 0x000fce0000000000 */
.L_x_179:
[----:B------:R-:W-:-:S03]  /*6f30*/  UMOV UR4, 0xffffffff ;  /* 0xffffffff00047882 */ /* 0x000fc60000000000 */
[----:B------:R-:W-:Y:S05]  /*6f40*/  BRA.DIV UR4, `(.L_x_169) ;  /* 0x0000001204207947 */ /* 0x000fea000b800000 */
[----:B------:R-:W-:-:S13]  /*6f50*/  ELECT P6, URZ, PT ;  /* 0x00000000003f782f */ /* 0x000fda00038c0000 */
.L_x_193:
[----:B------:R-:W0:Y:S01]  /*6f60*/  LDC R4, c[0x0][0x28c] ;  /* 0x0000a300ff047b82 */ /* 0x000e220000000800 */
[----:B------:R-:W-:Y:S01]  /*6f70*/  BSSY B1, `(.L_x_170) ;  /* 0x000003b000017945 */ /* 0x000fe20003800000 */
[----:B0-----:R-:W-:-:S13]  /*6f80*/  ISETP.LT.OR P6, PT, R4, 0x1, !P6 ;  /* 0x000000010400780c */ /* 0x001fda00077c1670 */
[----:B------:R-:W-:Y:S05]  /*6f90*/  @P6 BRA `(.L_x_171) ;  /* 0x0000000000e06947 */ /* 0x000fea0003800000 */
[----:B------:R-:W-:Y:S02]  /*6fa0*/  IMAD R21, R21, 0x2, R12 ;  /* 0x0000000215157824 */ /* 0x000fe400078e020c */
[----:B------:R-:W-:Y:S02]  /*6fb0*/  IMAD.SHL.U32 R19, R19, 0x80, RZ ;  /* 0x0000008013137824 */ /* 0x000fe400078e00ff */
[----:B------:R-:W-:Y:S02]  /*6fc0*/  IMAD.MOV.U32 R22, RZ, RZ, RZ ;  /* 0x000000ffff167224 */ /* 0x000fe400078e00ff */
[----:B------:R-:W-:Y:S02]  /*6fd0*/  IMAD.MOV.U32 R4, RZ, RZ, R13 ;  /* 0x000000ffff047224 */ /* 0x000fe400078e000d */
[----:B------:R-:W-:Y:S02]  /*6fe0*/  IMAD.MOV.U32 R5, RZ, RZ, R3 ;  /* 0x000000ffff057224 */ /* 0x000fe400078e0003 */
[----:B------:R-:W-:-:S02]  /*6ff0*/  IMAD.MOV.U32 R7, RZ, RZ, R8 ;  /* 0x000000ffff077224 */ /* 0x000fc400078e0008 */
[----:B------:R-:W-:-:S07]  /*7000*/  IMAD.SHL.U32 R21, R21, 0x40, RZ ;  /* 0x0000004015157824 */ /* 0x000fce00078e00ff */
.L_x_174:
[----:B------:R-:W0:Y:S01]  /*7010*/  S2UR UR4, SR_CgaCtaId ;  /* 0x00000000000479c3 */ /* 0x000e220000008800 */
[----:B------:R-:W-:Y:S02]  /*7020*/  MOV R15, 0x400 ;  /* 0x00000400000f7802 */ /* 0x000fe40000000f00 */
[----:B------:R-:W-:Y:S02]  /*7030*/  SHF.L.U32 R14, R5, 0x1f, RZ ;  /* 0x0000001f050e7819 */ /* 0x000fe400000006ff */
[----:B------:R-:W-:Y:S01]  /*7040*/  ISETP.NE.AND P1, PT, R0, RZ, PT ;  /* 0x000000ff0000720c */ /* 0x000fe20003f25270 */
[----:B0-----:R-:W-:-:S05]  /*7050*/  IMAD.U32 R12, RZ, RZ, UR4 ;  /* 0x00000004ff0c7e24 */ /* 0x001fca000f8e00ff */
[----:B------:R-:W-:-:S07]  /*7060*/  LEA R20, R12, R15, 0x18 ;  /* 0x0000000f0c147211 */ /* 0x000fce00078ec0ff */
[----:B------:R-:W0:Y:S01]  /*7070*/  @!P1 LDC R15, c[0x0][0x500] ;  /* 0x00014000ff0f9b82 */ /* 0x000e220000000800 */
[----:B------:R-:W-:-:S04]  /*7080*/  IMAD R23, R7, 0x8, R20 ;  /* 0x0000000807177824 */ /* 0x000fc800078e0214 */
[----:B------:R-:W1:Y:S02]  /*7090*/  SYNCS.PHASECHK.TRANS64.TRYWAIT P0, [R23+URZ+0x38], R14 ;  /* 0x0000380e170075a7 */ /* 0x000e64000800017f */
[----:B-1----:R-:W-:Y:S05]  /*70a0*/  @!P0 BRA `(.L_x_172) ;  /* 0x0000000c00e88947 */ /* 0x002fea0003800000 */
.L_x_194:
[----:B-1----:R-:W-:Y:S01]  /*70b0*/  PRMT R14, R9, 0x9910, RZ ;  /* 0x00009910090e7816 */ /* 0x002fe200000000ff */
[----:B0-----:R0:W-:Y:S03]  /*70c0*/  @!P1 SYNCS.ARRIVE.TRANS64 RZ, [R23+URZ], R15 ;  /* 0x0000000f17ff99a7 */ /* 0x0011e6000800003f */
[----:B------:R-:W-:-:S13]  /*70d0*/  ISETP.NE.AND P0, PT, R14, 0x2, PT ;  /* 0x000000020e00780c */ /* 0x000fda0003f05270 */
[----:B0-----:R-:W-:Y:S05]  /*70e0*/  @P0 BRA `(.L_x_173) ;  /* 0x0000000000040947 */ /* 0x001fea0003800000 */
[----:B------:R-:W-:Y:S01]  /*70f0*/  BPT.TRAP 0x1 ;  /* 0x000000040000795c */ /* 0x000fe20000300000 */
.L_x_173:
[----:B------:R-:W-:Y:S01]  /*7100*/  IMAD R14, R7, 0x2, R12 ;  /* 0x00000002070e7824 */ /* 0x000fe200078e020c */
[----:B------:R-:W-:Y:S01]  /*7110*/  R2UR UR9, R23 ;  /* 0x00000000170972ca */ /* 0x000fe200000e0000 */
[----:B------:R-:W-:Y:S01]  /*7120*/  VIADD R4, R4, 0xffffffff ;  /* 0xffffffff04047836 */ /* 0x000fe20000000000 */
[----:B------:R-:W-:Y:S01]  /*7130*/  UIADD3 UR4, UP0, UR20, 0xf0, URZ ;  /* 0x000000f014047890 */ /* 0x000fe2000ff1e03f */
[----:B------:R-:W-:Y:S01]  /*7140*/  IMAD.SHL.U32 R14, R14, 0x800, RZ ;  /* 0x000008000e0e7824 */ /* 0x000fe200078e00ff */
[----:B------:R-:W-:Y:S01]  /*7150*/  R2UR UR11, R21 ;  /* 0x00000000150b72ca */ /* 0x000fe200000e0000 */
[----:B------:R-:W-:Y:S01]  /*7160*/  UIADD3 UR22, UP1, UR20, 0x1f0, URZ ;  /* 0x000001f014167890 */ /* 0x000fe2000ff3e03f */
[----:B------:R-:W-:Y:S01]  /*7170*/  R2UR UR10, R22 ;  /* 0x00000000160a72ca */ /* 0x000fe200000e0000 */
[--C-:B------:R-:W-:Y:S01]  /*7180*/  IMAD R14, R14, 0x4, R20.reuse ;  /* 0x000000040e0e7824 */ /* 0x100fe200078e0214 */
[----:B------:R-:W-:Y:S01]  /*7190*/  R2UR UR12, R6 ;  /* 0x00000000060c72ca */ /* 0x000fe200000e0000 */
[----:B------:R-:W-:Y:S01]  /*71a0*/  IMAD R20, R7, 0x4000, R20 ;  /* 0x0000400007147824 */ /* 0x000fe200078e0214 */
[----:B------:R-:W-:Y:S01]  /*71b0*/  R2UR UR18, R19 ;  /* 0x00000000131272ca */ /* 0x000fe200000e0000 */
[----:B------:R-:W-:Y:S01]  /*71c0*/  VIADD R7, R7, 0x1 ;  /* 0x0000000107077836 */ /* 0x000fe20000000000 */
[----:B------:R-:W-:Y:S01]  /*71d0*/  R2UR UR5, R14 ;  /* 0x000000000e0572ca */ /* 0x000fe200000e0000 */
[----:B------:R-:W-:Y:S01]  /*71e0*/  UIADD3.X UR23, URZ, UR21, URZ, UP1, !UPT ;  /* 0x000000153f177290 */ /* 0x000fe20008ffe43f */
[----:B------:R-:W-:Y:S01]  /*71f0*/  R2UR UR8, R20 ;  /* 0x00000000140872ca */ /* 0x000fe200000e0000 */
[----:B------:R-:W-:Y:S01]  /*7200*/  UMOV UR19, 0x30000 ;  /* 0x0003000000137882 */ /* 0x000fe20000000000 */
[----:B------:R-:W-:Y:S01]  /*7210*/  ISETP.GT.AND P1, PT, R4, 0x1, PT ;  /* 0x000000010400780c */ /* 0x000fe20003f24270 */
[----:B------:R-:W-:Y:S01]  /*7220*/  UMOV UR6, 0x0 ;  /* 0x0000000000067882 */ /* 0x000fe20000000000 */
[----:B------:R-:W-:Y:S01]  /*7230*/  UMOV UR7, 0x10000000 ;  /* 0x1000000000077882 */ /* 0x000fe20000000000 */
[----:B------:R-:W-:Y:S01]  /*7240*/  ISETP.NE.AND P0, PT, R7, 0x7, PT ;  /* 0x000000070700780c */ /* 0x000fe20003f05270 */
[----:B------:R-:W-:-:S03]  /*7250*/  VIADD R22, R22, 0x20 ;  /* 0x0000002016167836 */ /* 0x000fc60000000000 */
[----:B------:R-:W-:Y:S02]  /*7260*/  SEL R14, RZ, 0x1, P0 ;  /* 0x00000001ff0e7807 */ /* 0x000fe40000000000 */
[----:B------:R-:W-:Y:S01]  /*7270*/  UIADD3 UR13, UR5, 0x180, URZ ;  /* 0x00000180050d7890 */ /* 0x000fe2000fffe03f */
[----:B------:R-:W-:Y:S01]  /*7280*/  SEL R7, R7, RZ, P0 ;  /* 0x000000ff07077207 */ /* 0x000fe20000000000 */
[----:B------:R-:W-:Y:S01]  /*7290*/  UIADD3.X UR5, URZ, UR21, URZ, UP0, !UPT ;  /* 0x000000153f057290 */ /* 0x000fe200087fe43f */
[----:B------:R-:W-:Y:S01]  /*72a0*/  LOP3.LUT R5, R5, R14, RZ, 0x3c, !PT ;  /* 0x0000000e05057212 */ /* 0x000fe200078e3cff */
[----:B------:R-:W-:-:S03]  /*72b0*/  UIADD3 UR14, UR8, 0x1c180, URZ ;  /* 0x0001c180080e7890 */ /* 0x000fc6000fffe03f */
[----:B------:R-:W-:-:S04]  /*72c0*/  UMOV UR8, UR13 ;  /* 0x0000000d00087c82 */ /* 0x000fc80008000000 */
[----:B------:R0:W-:Y:S02]  /*72d0*/  UTMALDG.3D.MULTICAST [UR8], [UR4], UR19, desc[UR6] ;  /* 0x00000608040073b4 */ /* 0x0001e40008011813 */
[----:B0-----:R-:W-:Y:S01]  /*72e0*/  UMOV UR8, UR14 ;  /* 0x0000000e00087c82 */ /* 0x001fe20008000000 */
[----:B------:R-:W-:Y:S02]  /*72f0*/  UMOV UR11, UR18 ;  /* 0x00000012000b7c82 */ /* 0x000fe40008000000 */
[----:B------:R0:W-:Y:S02]  /*7300*/  UTMALDG.3D [UR8], [UR22], desc[UR6] ;  /* 0x00000608160075b4 */ /* 0x0001e40008011000 */
[----:B0-----:R-:W-:Y:S05]  /*7310*/  @P1 BRA `(.L_x_174) ;  /* 0xfffffffc003c1947 */ /* 0x001fea000383ffff */
.L_x_171:
[----:B------:R-:W-:Y:S05]  /*7320*/  BSYNC B1 ;  /* 0x0000000000017941 */ /* 0x000fea0003800000 */
.L_x_170:
[----:B------:R-:W-:Y:S01]  /*7330*/  LOP3.LUT P1, RZ, R10, 0xff, RZ, 0xc0, !PT ;  /* 0x000000ff0aff7812 */ /* 0x000fe2000782c0ff */
[C---:B------:R-:W-:Y:S01]  /*7340*/  IMAD.IADD R15, R11.reuse, 0x1, R8 ;  /* 0x000000010b0f7824 */ /* 0x040fe200078e0208 */
[----:B------:R-:W-:Y:S01]  /*7350*/  ULDC.64 UR4, c[0x0][0x650] ;  /* 0x0001940000047ab9 */ /* 0x000fe20000000a00 */
[----:B------:R-:W-:Y:S01]  /*7360*/  ISETP.GE.U32.AND P2, PT, R11, 0x7, PT ;  /* 0x000000070b00780c */ /* 0x000fe20003f46070 */
[----:B------:R-:W-:Y:S01]  /*7370*/  BSSY B1, `(.L_x_175) ;  /* 0x000006d000017945 */ /* 0x000fe20003800000 */
[C---:B------:R-:W-:Y:S01]  /*7380*/  IMAD.WIDE.U32 R4, R15.reuse, 0x24924925, RZ ;  /* 0x249249250f047825 */ /* 0x040fe200078e00ff */
[----:B------:R-:W-:Y:S02]  /*7390*/  ISETP.GT.U32.AND P0, PT, R15, 0x6, PT ;  /* 0x000000060f00780c */ /* 0x000fe40003f04070 */
[----:B------:R-:W-:Y:S01]  /*73a0*/  PRMT R10, RZ, 0x7610, R10 ;  /* 0x00007610ff0a7816 */ /* 0x000fe2000000000a */
[----:B------:R-:W-:Y:S01]  /*73b0*/  IMAD.MOV.U32 R21, RZ, RZ, -0x1 ;  /* 0xffffffffff157424 */ /* 0x000fe200078e00ff */
[----:B------:R-:W-:Y:S01]  /*73c0*/  ISETP.LT.U32.AND P0, PT, R11, 0x7, P0 ;  /* 0x000000070b00780c */ /* 0x000fe20000701070 */
[----:B------:R-:W-:-:S02]  /*73d0*/  IMAD.MOV.U32 R19, RZ, RZ, -0x1 ;  /* 0xffffffffff137424 */ /* 0x000fc400078e00ff */
[----:B------:R-:W0:Y:S01]  /*73e0*/  @P1 S2R R12, SR_CgaCtaId ;  /* 0x00000000000c1919 */ /* 0x000e220000008800 */
[----:B------:R-:W-:Y:S02]  /*73f0*/  SEL R4, RZ, 0x1, !P0 ;  /* 0x00000001ff047807 */ /* 0x000fe40004000000 */
[----:B------:R-:W-:Y:S02]  /*7400*/  IADD3 R16, P0, R16, UR36, RZ ;  /* 0x0000002410107c10 */ /* 0x000fe4000ff1e0ff */
[----:B------:R-:W-:Y:S02]  /*7410*/  @P1 MOV R7, 0x400 ;  /* 0x0000040000071802 */ /* 0x000fe40000000f00 */
[----:B------:R-:W-:Y:S02]  /*7420*/  IADD3.X R17, R17, UR42, RZ, P0, !PT ;  /* 0x0000002a11117c10 */ /* 0x000fe400087fe4ff */
[----:B------:R-:W-:Y:S02]  /*7430*/  ISETP.GE.U32.AND P0, PT, R16, UR4, PT ;  /* 0x0000000410007c0c */ /* 0x000fe4000bf06070 */
[----:B------:R-:W-:-:S02]  /*7440*/  LOP3.LUT R3, R3, R4, RZ, 0x3c, !PT ;  /* 0x0000000403037212 */ /* 0x000fc400078e3cff */
[----:B------:R-:W-:Y:S02]  /*7450*/  ISETP.GE.U32.AND.EX P0, PT, R17, UR5, PT, P0 ;  /* 0x0000000511007c0c */ /* 0x000fe4000bf06100 */
[----:B------:R-:W-:Y:S02]  /*7460*/  PRMT R4, RZ, 0x7610, R4 ;  /* 0x00007610ff047816 */ /* 0x000fe40000000004 */
[----:B0-----:R-:W-:Y:S01]  /*7470*/  @P1 LEA R6, R12, R7, 0x18 ;  /* 0x000000070c061211 */ /* 0x001fe200078ec0ff */
[----:B------:R-:W-:-:S03]  /*7480*/  IMAD.IADD R7, R15, 0x1, -R5 ;  /* 0x000000010f077824 */ /* 0x000fc600078e0a05 */
[----:B------:R0:W-:Y:S02]  /*7490*/  @P1 SYNCS.ARRIVE.TRANS64.A1T0 RZ, [R6+URZ+0x88], RZ ;  /* 0x000088ff06ff19a7 */ /* 0x0001e4000810003f */
[----:B------:R-:W-:-:S04]  /*74a0*/  LEA.HI R7, R7, R5, RZ, 0x1f ;  /* 0x0000000507077211 */ /* 0x000fc800078ff8ff */
[----:B------:R-:W-:Y:S01]  /*74b0*/  SHF.R.U32.HI R8, RZ, 0x2, R7 ;  /* 0x00000002ff087819 */ /* 0x000fe20000011607 */
[----:B0-----:R-:W-:-:S03]  /*74c0*/  IMAD.MOV.U32 R6, RZ, RZ, -0x1 ;  /* 0xffffffffff067424 */ /* 0x001fc600078e00ff */
[----:B------:R-:W-:Y:S01]  /*74d0*/  @P2 LOP3.LUT R3, R3, 0x1, R8, 0x78, !PT ;  /* 0x0000000103032812 */ /* 0x000fe200078e7808 */
[----:B------:R-:W-:Y:S01]  /*74e0*/  IMAD R8, R8, -0x7, R15 ;  /* 0xfffffff908087824 */ /* 0x000fe200078e020f */
[----:B------:R-:W-:Y:S06]  /*74f0*/  @P0 BRA `(.L_x_176) ;  /* 0x0000000400500947 */ /* 0x000fec0003800000 */
[----:B------:R-:W0:Y:S01]  /*7500*/  S2R R19, SR_CTAID.X ;  /* 0x0000000000137919 */ /* 0x000e220000002500 */
[----:B------:R-:W-:Y:S01]  /*7510*/  ULDC.64 UR4, c[0x0][0x628] ;  /* 0x00018a0000047ab9 */ /* 0x000fe20000000a00 */
[----:B------:R-:W1:Y:S01]  /*7520*/  LDC R20, c[0x0][0x144] ;  /* 0x00005100ff147b82 */ /* 0x000e620000000800 */
[----:B------:R-:W-:Y:S01]  /*7530*/  ISETP.NE.U32.AND P0, PT, RZ, UR4, PT ;  /* 0x00000004ff007c0c */ /* 0x000fe2000bf05070 */
[----:B------:R-:W2:Y:S01]  /*7540*/  S2R R14, SR_CTAID.Y ;  /* 0x00000000000e7919 */ /* 0x000ea20000002600 */
[----:B------:R-:W-:Y:S01]  /*7550*/  ULDC UR7, c[0x0][0x630] ;  /* 0x00018c0000077ab9 */ /* 0x000fe20000000800 */
[----:B------:R-:W-:Y:S01]  /*7560*/  ULDC UR8, c[0x0][0x150] ;  /* 0x0000540000087ab9 */ /* 0x000fe20000000800 */
[----:B------:R-:W-:Y:S01]  /*7570*/  ISETP.NE.AND.EX P0, PT, RZ, UR5, PT, P0 ;  /* 0x00000005ff007c0c */ /* 0x000fe2000bf05300 */
[----:B------:R-:W-:Y:S02]  /*7580*/  IMAD.MOV.U32 R4, RZ, RZ, R16 ;  /* 0x000000ffff047224 */ /* 0x000fe400078e0010 */
[----:B------:R-:W-:Y:S01]  /*7590*/  IMAD.MOV.U32 R5, RZ, RZ, R17 ;  /* 0x000000ffff057224 */ /* 0x000fe200078e0011 */
[----:B0-----:R-:W-:-:S09]  /*75a0*/  I2FP.F32.U32 R21, R19 ;  /* 0x0000001300157245 */ /* 0x001fd20000201000 */
[----:B------:R-:W-:Y:S05]  /*75b0*/  @!P0 BRA `(.L_x_177) ;  /* 0x0000000000288947 */ /* 0x000fea0003800000 */
[----:B------:R-:W-:Y:S02]  /*75c0*/  ULDC UR6, c[0x0][0x634] ;  /* 0x00018d0000067ab9 */ /* 0x000fe40000000800 */
[----:B------:R-:W-:-:S05]  /*75d0*/  IADD3 R5, P0, R16, UR6, RZ ;  /* 0x0000000610057c10 */ /* 0x000fca000ff1e0ff */
[----:B------:R-:W-:-:S04]  /*75e0*/  IMAD.X R15, RZ, RZ, R17, P0 ;  /* 0x000000ffff0f7224 */ /* 0x000fc800000e0611 */
[----:B------:R-:W-:-:S04]  /*75f0*/  IMAD.WIDE.U32 R6, R15, UR4, RZ ;  /* 0x000000040f067c25 */ /* 0x000fc8000f8e00ff */
[----:B------:R-:W-:-:S04]  /*7600*/  IMAD.WIDE.U32 R6, P0, R5, UR5, R6 ;  /* 0x0000000505067c25 */ /* 0x000fc8000f800006 */
[----:B------:R-:W-:-:S04]  /*7610*/  IMAD.WIDE.U32 R4, R5, UR4, RZ ;  /* 0x0000000405047c25 */ /* 0x000fc8000f8e00ff */
[----:B------:R-:W-:Y:S01]  /*7620*/  IMAD.MOV.U32 R4, RZ, RZ, R7 ;  /* 0x000000ffff047224 */ /* 0x000fe200078e0007 */
[----:B------:R-:W-:Y:S01]  /*7630*/  IADD3 RZ, P1, R5, R6, RZ ;  /* 0x0000000605ff7210 */ /* 0x000fe20007f3e0ff */
[----:B------:R-:W-:-:S04]  /*7640*/  IMAD.X R5, RZ, RZ, RZ, P0 ;  /* 0x000000ffff057224 */ /* 0x000fc800000e06ff */
[----:B------:R-:W-:-:S08]  /*7650*/  IMAD.WIDE.U32.X R4, R15, UR5, R4, P1 ;  /* 0x000000050f047c25 */ /* 0x000fd000088e0404 */
.L_x_177:
[----:B------:R-:W-:Y:S01]  /*7660*/  FMUL R21, R21, UR8 ;  /* 0x0000000815157c20 */ /* 0x000fe20008400000 */
[--C-:B------:R-:W-:Y:S01]  /*7670*/  SHF.R.U64 R15, R4, UR7, R5.reuse ;  /* 0x00000007040f7c19 */ /* 0x100fe20008001205 */
[----:B------:R-:W-:Y:S01]  /*7680*/  ULDC.64 UR4, c[0x0][0x620] ;  /* 0x0001880000047ab9 */ /* 0x000fe20000000a00 */
[----:B------:R-:W-:Y:S01]  /*7690*/  SHF.R.U32.HI R4, RZ, UR7, R5 ;  /* 0x00000007ff047c19 */ /* 0x000fe20008011605 */
[----:B------:R-:W-:Y:S01]  /*76a0*/  ULDC.64 UR6, c[0x0][0x640] ;  /* 0x0001900000067ab9 */ /* 0x000fe20000000a00 */
[----:B------:R-:W-:Y:S01]  /*76b0*/  IADD3 R5, P0, RZ, -R15, RZ ;  /* 0x8000000fff057210 */ /* 0x000fe20007f1e0ff */
[----:B------:R-:W0:Y:S04]  /*76c0*/  F2I.U32.TRUNC.NTZ R21, R21 ;  /* 0x0000001500157305 */ /* 0x000e28000020f000 */
[----:B------:R-:W-:Y:S01]  /*76d0*/  IMAD.X R4, RZ, RZ, ~R4, P0 ;  /* 0x000000ffff047224 */ /* 0x000fe200000e0e04 */
[----:B------:R-:W-:-:S03]  /*76e0*/  ISETP.NE.U32.AND P0, PT, RZ, UR6, PT ;  /* 0x00000006ff007c0c */ /* 0x000fc6000bf05070 */
[----:B------:R-:W-:Y:S01]  /*76f0*/  IMAD R4, R4, UR4, RZ ;  /* 0x0000000404047c24 */ /* 0x000fe2000f8e02ff */
[----:B------:R-:W-:-:S03]  /*7700*/  ISETP.NE.AND.EX P0, PT, RZ, UR7, PT, P0 ;  /* 0x00000007ff007c0c */ /* 0x000fc6000bf05300 */
[C---:B------:R-:W-:Y:S01]  /*7710*/  IMAD R7, R5.reuse, UR5, R4 ;  /* 0x0000000505077c24 */ /* 0x040fe2000f8e0204 */
[----:B------:R-:W-:Y:S01]  /*7720*/  ULDC UR5, c[0x0][0x154] ;  /* 0x0000550000057ab9 */ /* 0x000fe20000000800 */
[----:B------:R-:W-:Y:S01]  /*7730*/  IMAD.WIDE.U32 R4, R5, UR4, R16 ;  /* 0x0000000405047c25 */ /* 0x000fe2000f8e0010 */
[----:B------:R-:W-:-:S03]  /*7740*/  ULDC UR4, c[0x0][0x618] ;  /* 0x0001860000047ab9 */ /* 0x000fc60000000800 */
[----:B0-----:R-:W-:Y:S02]  /*7750*/  IMAD.MOV R6, RZ, RZ, -R21 ;  /* 0x000000ffff067224 */ /* 0x001fe400078e0a15 */
[----:B------:R-:W0:Y:S01]  /*7760*/  LDC R21, c[0x0][0x148] ;  /* 0x00005200ff157b82 */ /* 0x000e220000000800 */
[----:B------:R-:W-:Y:S02]  /*7770*/  IMAD.IADD R5, R5, 0x1, R7 ;  /* 0x0000000105057824 */ /* 0x000fe400078e0207 */
[----:B-1----:R-:W-:Y:S01]  /*7780*/  IMAD R19, R20, R6, R19 ;  /* 0x0000000614137224 */ /* 0x002fe200078e0213 */
[----:B--2---:R-:W-:Y:S02]  /*7790*/  I2FP.F32.U32 R6, R14 ;  /* 0x0000000e00067245 */ /* 0x004fe40000201000 */
[--C-:B------:R-:W-:Y:S02]  /*77a0*/  SHF.R.U64 R20, R4, UR4, R5.reuse ;  /* 0x0000000404147c19 */ /* 0x100fe40008001205 */
[----:B------:R-:W-:Y:S01]  /*77b0*/  SHF.R.U32.HI R5, RZ, UR4, R5 ;  /* 0x00000004ff057c19 */ /* 0x000fe20008011605 */
[----:B------:R-:W-:Y:S01]  /*77c0*/  FMUL R6, R6, UR5 ;  /* 0x0000000506067c20 */ /* 0x000fe20008400000 */
[----:B------:R-:W-:-:S02]  /*77d0*/  ULDC UR4, c[0x0][0x608] ;  /* 0x0001820000047ab9 */ /* 0x000fc40000000800 */
[--C-:B------:R-:W-:Y:S01]  /*77e0*/  SHF.R.U64 R23, R20, UR4, R5.reuse ;  /* 0x0000000414177c19 */ /* 0x100fe20008001205 */
[----:B------:R1:W2:Y:S01]  /*77f0*/  F2I.U32.TRUNC.NTZ R24, R6 ;  /* 0x0000000600187305 */ /* 0x0002a2000020f000 */
[----:B------:R-:W-:Y:S01]  /*7800*/  SHF.R.U32.HI R4, RZ, UR4, R5 ;  /* 0x00000004ff047c19 */ /* 0x000fe20008011605 */
[----:B------:R-:W-:-:S03]  /*7810*/  ULDC UR4, c[0x0][0x658] ;  /* 0x0001960000047ab9 */ /* 0x000fc60000000800 */
[--C-:B------:R-:W-:Y:S02]  /*7820*/  SHF.R.U64 R22, R23, UR4, R4.reuse ;  /* 0x0000000417167c19 */ /* 0x100fe40008001204 */
[----:B------:R-:W-:-:S03]  /*7830*/  SHF.R.U32.HI R25, RZ, UR4, R4 ;  /* 0x00000004ff197c19 */ /* 0x000fc60008011604 */
[----:B------:R-:W-:Y:S02]  /*7840*/  IMAD.MOV.U32 R4, RZ, RZ, R22 ;  /* 0x000000ffff047224 */ /* 0x000fe400078e0016 */
[----:B------:R-:W-:Y:S01]  /*7850*/  IMAD.MOV.U32 R5, RZ, RZ, R25 ;  /* 0x000000ffff057224 */ /* 0x000fe200078e0019 */
[----:B-1----:R-:W-:Y:S06]  /*7860*/  @!P0 BRA `(.L_x_178) ;  /* 0x0000000000288947 */ /* 0x002fec0003800000 */
        /* <DEDUP_REMOVED lines=10> */
.L_x_178:
[----:B------:R-:W-:Y:S01]  /*7910*/  ISETP.NE.AND P0, PT, R2, 0x1, PT ;  /* 0x000000010200780c */ /* 0x000fe20003f05270 */
[----:B------:R-:W-:Y:S01]  /*7920*/  ULDC UR4, c[0x0][0x648] ;  /* 0x0001920000047ab9 */ /* 0x000fe20000000800 */
[----:B------:R-:W-:Y:S01]  /*7930*/  LOP3.LUT R23, R23, UR16, RZ, 0xc0, !PT ;  /* 0x0000001017177c12 */ /* 0x000fe2000f8ec0ff */
[----:B--2---:R-:W-:Y:S01]  /*7940*/  IMAD.MOV R24, RZ, RZ, -R24 ;  /* 0x000000ffff187224 */ /* 0x004fe200078e0a18 */
[----:B------:R-:W-:Y:S01]  /*7950*/  SHF.R.U64 R4, R4, UR4, R5 ;  /* 0x0000000404047c19 */ /* 0x000fe20008001205 */
[----:B------:R-:W-:Y:S01]  /*7960*/  ULDC UR4, c[0x0][0x638] ;  /* 0x00018e0000047ab9 */ /* 0x000fe20000000800 */
[----:B------:R-:W-:Y:S01]  /*7970*/  LOP3.LUT R7, R20, UR15, RZ, 0xc0, !PT ;  /* 0x0000000f14077c12 */ /* 0x000fe2000f8ec0ff */
[----:B------:R-:W-:Y:S01]  /*7980*/  ULDC UR5, c[0x0][0x610] ;  /* 0x0001840000057ab9 */ /* 0x000fe20000000800 */
[----:B------:R-:W-:Y:S02]  /*7990*/  IMAD.MOV.U32 R6, RZ, RZ, R15 ;  /* 0x000000ffff067224 */ /* 0x000fe400078e000f */
[----:B------:R-:W-:-:S02]  /*79a0*/  IMAD.MOV R5, RZ, RZ, -R4 ;  /* 0x000000ffff057224 */ /* 0x000fc400078e0a04 */
[----:B------:R-:W-:Y:S02]  /*79b0*/  IMAD R4, R4, UR17, R23 ;  /* 0x0000001104047c24 */ /* 0x000fe4000f8e0217 */
[----:B0-----:R-:W-:Y:S02]  /*79c0*/  @P0 IMAD R19, R21, R24, R14 ;  /* 0x0000001815130224 */ /* 0x001fe400078e020e */
[----:B------:R-:W-:Y:S01]  /*79d0*/  IMAD R22, R5, UR4, R22 ;  /* 0x0000000405167c24 */ /* 0x000fe2000f8e0216 */
[----:B------:R-:W-:Y:S01]  /*79e0*/  ULDC UR4, c[0x0][0x600] ;  /* 0x0001800000047ab9 */ /* 0x000fe20000000800 */
[----:B------:R-:W-:Y:S02]  /*79f0*/  IMAD R21, R4, UR5, R19 ;  /* 0x0000000504157c24 */ /* 0x000fe4000f8e0213 */
[----:B------:R-:W-:Y:S02]  /*7a00*/  IMAD R22, R22, UR4, R7 ;  /* 0x0000000416167c24 */ /* 0x000fe4000f8e0207 */
[----:B------:R-:W-:-:S03]  /*7a10*/  IMAD.MOV.U32 R4, RZ, RZ, 0x1 ;  /* 0x00000001ff047424 */ /* 0x000fc600078e00ff */
[----:B------:R-:W-:Y:S02]  /*7a20*/  SEL R19, R22, R21, !P0 ;  /* 0x0000001516137207 */ /* 0x000fe40004000000 */
[----:B------:R-:W-:-:S07]  /*7a30*/  SEL R21, R21, R22, !P0 ;  /* 0x0000001615157207 */ /* 0x000fce0004000000 */
.L_x_176:
[----:B------:R-:W-:Y:S05]  /*7a40*/  BSYNC B1 ;  /* 0x0000000000017941 */ /* 0x000fea0003800000 */
.L_x_175:
[----:B------:R-:W-:-:S13]  /*7a50*/  LOP3.LUT P0, RZ, R4, 0xff, RZ, 0xc0, !PT ;  /* 0x000000ff04ff7812 */ /* 0x000fda000780c0ff */
[----:B------:R-:W-:Y:S05]  /*7a60*/  @P0 BRA `(.L_x_179) ;  /* 0xfffffff400300947 */ /* 0x000fea000383ffff */
[----:B------:R-:W-:Y:S05]  /*7a70*/  BSYNC B0 ;  /* 0x0000000000007941 */ /* 0x000fea0003800000 */
.L_x_168:
[----:B------:R-:W-:-:S03]  /*7a80*/  UMOV UR4, 0xffffffff ;  /* 0xffffffff00047882 */ /* 0x000fc60000000000 */
[----:B------:R-:W-:Y:S05]  /*7a90*/  BRA.DIV UR4, `(.L_x_180) ;  /* 0x0000000604807947 */ /* 0x000fea000b800000 */
[----:B------:R-:W-:-:S13]  /*7aa0*/  ELECT P6, URZ, PT ;  /* 0x00000000003f782f */ /* 0x000fda00038c0000 */
.L_x_197:
[----:B------:R-:W-:Y:S04]  /*7ab0*/  BSSY B0, `(.L_x_181) ;  /* 0x0000046000007945 */ /* 0x000fe80003800000 */
[----:B------:R-:W-:Y:S05]  /*7ac0*/  @!P6 BRA `(.L_x_182) ;  /* 0x000000040010e947 */ /* 0x000fea0003800000 */
[----:B------:R-:W-:-:S04]  /*7ad0*/  LOP3.LUT R18, R18, 0x2, RZ, 0xfc, !PT ;  /* 0x0000000212127812 */ /* 0x000fc800078efcff */
[----:B------:R-:W-:-:S13]  /*7ae0*/  ISETP.NE.AND P0, PT, R18, 0x3, PT ;  /* 0x000000031200780c */ /* 0x000fda0003f05270 */
[----:B------:R-:W-:Y:S05]  /*7af0*/  @!P0 BRA `(.L_x_183) ;  /* 0x0000000000048947 */ /* 0x000fea0003800000 */
[----:B------:R-:W-:Y:S01]  /*7b00*/  BPT.TRAP 0x1 ;  /* 0x000000040000795c */ /* 0x000fe20000300000 */
.L_x_183:
[----:B------:R-:W0:Y:S01]  /*7b10*/  S2R R5, SR_CgaCtaId ;  /* 0x0000000000057919 */ /* 0x000e220000008800 */
[----:B------:R-:W-:Y:S02]  /*7b20*/  MOV R0, 0x400 ;  /* 0x0000040000007802 */ /* 0x000fe40000000f00 */
[----:B------:R-:W-:Y:S02]  /*7b30*/  SHF.L.U32 R2, R3, 0x1f, RZ ;  /* 0x0000001f03027819 */ /* 0x000fe400000006ff */
[----:B0-----:R-:W-:-:S05]  /*7b40*/  LEA R5, R5, R0, 0x18 ;  /* 0x0000000005057211 */ /* 0x001fca00078ec0ff */
[----:B------:R-:W-:-:S04]  /*7b50*/  VIADD R5, R5, 0x38 ;  /* 0x0000003805057836 */ /* 0x000fc80000000000 */
[C---:B------:R-:W-:Y:S02]  /*7b60*/  IMAD R7, R8.reuse, 0x8, R5 ;  /* 0x0000000808077824 */ /* 0x040fe400078e0205 */
[----:B------:R-:W-:Y:S02]  /*7b70*/  VIADD R8, R8, 0x1 ;  /* 0x0000000108087836 */ /* 0x000fe40000000000 */
[----:B------:R-:W0:Y:S03]  /*7b80*/  SYNCS.PHASECHK.TRANS64.TRYWAIT P0, [R7+URZ], R2 ;  /* 0x00000002070075a7 */ /* 0x000e26000800017f */
[----:B------:R-:W-:-:S04]  /*7b90*/  ISETP.NE.AND P1, PT, R8, 0x7, PT ;  /* 0x000000070800780c */ /* 0x000fc80003f25270 */
[----:B------:R-:W-:Y:S02]  /*7ba0*/  SEL R0, RZ, 0x1, P1 ;  /* 0x00000001ff007807 */ /* 0x000fe40000800000 */
[----:B------:R-:W-:Y:S02]  /*7bb0*/  SEL R8, R8, RZ, P1 ;  /* 0x000000ff08087207 */ /* 0x000fe40000800000 */
[----:B------:R-:W-:-:S03]  /*7bc0*/  LOP3.LUT R9, R3, R0, RZ, 0x3c, !PT ;  /* 0x0000000003097212 */ /* 0x000fc600078e3cff */
[----:B------:R-:W-:Y:S01]  /*7bd0*/  IMAD R6, R8, 0x8, R5 ;  /* 0x0000000808067824 */ /* 0x000fe200078e0205 */
[----:B------:R-:W-:Y:S01]  /*7be0*/  SHF.L.U32 R3, R9, 0x1f, RZ ;  /* 0x0000001f09037819 */ /* 0x000fe200000006ff */
[----:B0-----:R-:W-:Y:S06]  /*7bf0*/  @!P0 BRA `(.L_x_184) ;  /* 0x0000000400488947 */ /* 0x001fec0003800000 */
.L_x_198:
[----:B------:R-:W1:Y:S01]  /*7c00*/  SYNCS.PHASECHK.TRANS64.TRYWAIT P0, [R6+URZ], R3 ;  /* 0x00000003060075a7 */ /* 0x000e62000800017f */
[----:B------:R-:W-:-:S05]  /*7c10*/  VIADD R0, R8, 0x1 ;  /* 0x0000000108007836 */ /* 0x000fca0000000000 */
[----:B------:R-:W-:-:S04]  /*7c20*/  ISETP.NE.AND P1, PT, R0, 0x7, PT ;  /* 0x000000070000780c */ /* 0x000fc80003f25270 */
[----:B0-----:R-:W-:Y:S02]  /*7c30*/  SEL R2, RZ, 0x1, P1 ;  /* 0x00000001ff027807 */ /* 0x001fe40000800000 */
[----:B------:R-:W-:Y:S02]  /*7c40*/  SEL R0, R0, RZ, P1 ;  /* 0x000000ff00007207 */ /* 0x000fe40000800000 */
[----:B------:R-:W-:-:S03]  /*7c50*/  LOP3.LUT R9, R9, R2, RZ, 0x3c, !PT ;  /* 0x0000000209097212 */ /* 0x000fc600078e3cff */
[----:B------:R-:W-:Y:S01]  /*7c60*/  IMAD R7, R0, 0x8, R5 ;  /* 0x0000000800077824 */ /* 0x000fe200078e0205 */
[----:B------:R-:W-:Y:S01]  /*7c70*/  SHF.L.U32 R4, R9, 0x1f, RZ ;  /* 0x0000001f09047819 */ /* 0x000fe200000006ff */
[----:B-1----:R-:W-:Y:S06]  /*7c80*/  @!P0 BRA `(.L_x_185) ;  /* 0x0000000400388947 */ /* 0x002fec0003800000 */
.L_x_199:
[----:B------:R-:W1:Y:S01]  /*7c90*/  SYNCS.PHASECHK.TRANS64.TRYWAIT P0, [R7+URZ], R4 ;  /* 0x00000004070075a7 */ /* 0x000e62000800017f */
[----:B------:R-:W-:-:S05]  /*7ca0*/  VIADD R0, R0, 0x1 ;  /* 0x0000000100007836 */ /* 0x000fca0000000000 */
[----:B------:R-:W-:-:S04]  /*7cb0*/  ISETP.NE.AND P1, PT, R0, 0x7, PT ;  /* 0x000000070000780c */ /* 0x000fc80003f25270 */
[----:B------:R-:W-:Y:S02]  /*7cc0*/  SEL R2, RZ, 0x1, P1 ;  /* 0x00000001ff027807 */ /* 0x000fe40000800000 */
[----:B------:R-:W-:Y:S02]  /*7cd0*/  SEL R0, R0, RZ, P1 ;  /* 0x000000ff00007207 */ /* 0x000fe40000800000 */
[----:B------:R-:W-:-:S03]  /*7ce0*/  LOP3.LUT R9, R9, R2, RZ, 0x3c, !PT ;  /* 0x0000000209097212 */ /* 0x000fc600078e3cff */
[----:B0-----:R-:W-:Y:S01]  /*7cf0*/  IMAD R6, R0, 0x8, R5 ;  /* 0x0000000800067824 */ /* 0x001fe200078e0205 */
[----:B------:R-:W-:Y:S01]  /*7d00*/  SHF.L.U32 R3, R9, 0x1f, RZ ;  /* 0x0000001f09037819 */ /* 0x000fe200000006ff */
[----:B-1----:R-:W-:Y:S06]  /*7d10*/  @!P0 BRA `(.L_x_186) ;  /* 0x0000000400288947 */ /* 0x002fec0003800000 */
.L_x_200:
        /* <DEDUP_REMOVED lines=9> */
.L_x_201:
        /* <DEDUP_REMOVED lines=9> */
.L_x_202:
[----:B------:R-:W1:Y:S01]  /*7e40*/  SYNCS.PHASECHK.TRANS64.TRYWAIT P0, [R6+URZ], R3 ;  /* 0x00000003060075a7 */ /* 0x000e62000800017f */
[----:B------:R-:W-:-:S05]  /*7e50*/  VIADD R0, R0, 0x1 ;  /* 0x0000000100007836 */ /* 0x000fca0000000000 */
[----:B------:R-:W-:-:S04]  /*7e60*/  ISETP.NE.AND P1, PT, R0, 0x7, PT ;  /* 0x000000070000780c */ /* 0x000fc80003f25270 */
[----:B------:R-:W-:Y:S02]  /*7e70*/  SEL R2, RZ, 0x1, P1 ;  /* 0x00000001ff027807 */ /* 0x000fe40000800000 */
[----:B------:R-:W-:Y:S02]  /*7e80*/  SEL R0, R0, RZ, P1 ;  /* 0x000000ff00007207 */ /* 0x000fe40000800000 */
[----:B------:R-:W-:Y:S01]  /*7e90*/  LOP3.LUT R2, R9, R2, RZ, 0x3c, !PT ;  /* 0x0000000209027212 */ /* 0x000fe200078e3cff */
[----:B-1----:R-:W-:Y:S06]  /*7ea0*/  @!P0 BRA `(.L_x_189) ;  /* 0x0000000400008947 */ /* 0x002fec0003800000 */
.L_x_203:
[----:B------:R-:W-:Y:S01]  /*7eb0*/  IMAD R5, R0, 0x8, R5 ;  /* 0x0000000800057824 */ /* 0x000fe200078e0205 */
[----:B------:R-:W-:-:S07]  /*7ec0*/  SHF.L.U32 R0, R2, 0x1f, RZ ;  /* 0x0000001f02007819 */ /* 0x000fce00000006ff */
.L_x_190:
[----:B--2---:R2:W3:Y:S02]  /*7ed0*/  SYNCS.PHASECHK.TRANS64.TRYWAIT P0, [R5+URZ], R0 ;  /* 0x00000000050075a7 */ /* 0x0044e4000800017f */
[----:B---3--:R-:W-:Y:S05]  /*7ee0*/  @!P0 NANOSLEEP.SYNCS 0x989680 ;  /* 0x009896800000895d */ /* 0x008fea0003900000 */
[----:B------:R-:W3:Y:S02]  /*7ef0*/  @!P0 SYNCS.PHASECHK.TRANS64 P0, [R5+URZ], R0 ;  /* 0x00000000050085a7 */ /* 0x000ee4000800007f */
[----:B---3--:R-:W-:Y:S05]  /*7f00*/  @!P0 BRA `(.L_x_190) ;  /* 0xfffffffc00f08947 */ /* 0x008fea000383ffff */
.L_x_182:
[----:B------:R-:W-:Y:S05]  /*7f10*/  BSYNC B0 ;  /* 0x0000000000007941 */ /* 0x000fea0003800000 */
.L_x_181:
[----:B------:R-:W-:Y:S05]  /*7f20*/  EXIT ;  /* 0x000000000000794d */ /* 0x000fea0003800000 */
.L_x_21:
[----:B-1----:R1:W2:Y:S02]  /*7f30*/  SYNCS.PHASECHK.TRANS64.TRYWAIT P1, [R3+URZ], R0 ;  /* 0x00000000030075a7 */ /* 0x0022a4000802017f */
[----:B--2---:R-:W-:Y:S05]  /*7f40*/  @!P1 NANOSLEEP.SYNCS 0x989680 ;  /* 0x009896800000995d */ /* 0x004fea0003900000 */
[----:B------:R-:W2:Y:S02]  /*7f50*/  @!P1 SYNCS.PHASECHK.TRANS64 P1, [R3+URZ], R0 ;  /* 0x00000000030095a7 */ /* 0x000ea4000802007f */
[----:B--2---:R-:W-:Y:S05]  /*7f60*/  @!P1 BRA `(.L_x_21) ;  /* 0xfffffffc00f09947 */ /* 0x004fea000383ffff */
[----:B------:R-:W-:Y:S05]  /*7f70*/  BRA `(.L_x_20) ;  /* 0xffffff9800087947 */ /* 0x000fea000383ffff */
.L_x_26:
[----:B-1----:R1:W2:Y:S02]  /*7f80*/  SYNCS.PHASECHK.TRANS64.TRYWAIT P1, [R5+URZ], R4 ;  /* 0x00000004050075a7 */ /* 0x0022a4000802017f */
[----:B--2---:R-:W-:Y:S05]  /*7f90*/  @!P1 NANOSLEEP.SYNCS 0x989680 ;  /* 0x009896800000995d */ /* 0x004fea0003900000 */
[----:B------:R-:W2:Y:S02]  /*7fa0*/  @!P1 SYNCS.PHASECHK.TRANS64 P1, [R5+URZ], R4 ;  /* 0x00000004050095a7 */ /* 0x000ea4000802007f */
[----:B--2---:R-:W-:Y:S05]  /*7fb0*/  @!P1 BRA `(.L_x_26) ;  /* 0xfffffffc00f09947 */ /* 0x004fea000383ffff */
[----:B------:R-:W-:Y:S05]  /*7fc0*/  BRA `(.L_x_25) ;  /* 0xffffff9800e47947 */ /* 0x000fea000383ffff */
.L_x_169:
[----:B------:R-:W-:Y:S01]  /*7fd0*/  BSSY B1, `(.L_x_191) ;  /* 0x0000006000017945 */ /* 0x000fe20003800000 */
[----:B------:R-:W-:-:S07]  /*7fe0*/  IMAD.MOV.U32 R15, RZ, RZ, -0x1 ;  /* 0xffffffffff0f7424 */ /* 0x000fce00078e00ff */
[----:B------:R-:W-:Y:S05]  /*7ff0*/  WARPSYNC.COLLECTIVE R15, `(.L_x_192) ;  /* 0x000000000f0c7348 */ /* 0x000fea0003c00000 */
[----:B------:R-:W-:Y:S02]  /*8000*/  ELECT P6, UR62, PT ;  /* 0x00000000003e782f */ /* 0x000fe400038c0000 */
[----:B------:R-:W-:Y:S01]  /*8010*/  MOV R14, UR62 ;  /* 0x0000003e000e7c02 */ /* 0x000fe20008000f00 */
[----:B------:R-:W-:Y:S10]  /*8020*/  ENDCOLLECTIVE ;  /* 0x000000000000791b */ /* 0x000ff40003800000 */
.L_x_192:
[----:B------:R-:W-:Y:S05]  /*8030*/  BSYNC B1 ;  /* 0x0000000000017941 */ /* 0x000fea0003800000 */
.L_x_191:
[----:B------:R-:W-:Y:S05]  /*8040*/  BRA `(.L_x_193) ;  /* 0xffffffec00c47947 */ /* 0x000fea000383ffff */
.L_x_172:
[----:B-1----:R1:W2:Y:S02]  /*8050*/  SYNCS.PHASECHK.TRANS64.TRYWAIT P0, [R23+URZ+0x38], R14 ;  /* 0x0000380e170075a7 */ /* 0x0022a4000800017f */
[----:B--2---:R-:W-:Y:S05]  /*8060*/  @!P0 NANOSLEEP.SYNCS 0x989680 ;  /* 0x009896800000895d */ /* 0x004fea0003900000 */
[----:B------:R-:W2:Y:S02]  /*8070*/  @!P0 SYNCS.PHASECHK.TRANS64 P0, [R23+URZ+0x38], R14 ;  /* 0x0000380e170085a7 */ /* 0x000ea4000800007f */
[----:B--2---:R-:W-:Y:S05]  /*8080*/  @!P0 BRA `(.L_x_172) ;  /* 0xfffffffc00f08947 */ /* 0x004fea000383ffff */
[----:B------:R-:W-:Y:S05]  /*8090*/  BRA `(.L_x_194) ;  /* 0xfffffff000047947 */ /* 0x000fea000383ffff */
.L_x_180:
[----:B------:R-:W-:Y:S01]  /*80a0*/  BSSY B0, `(.L_x_195) ;  /* 0x0000006000007945 */ /* 0x000fe20003800000 */
[----:B------:R-:W-:-:S07]  /*80b0*/  IMAD.MOV.U32 R15, RZ, RZ, -0x1 ;  /* 0xffffffffff0f7424 */ /* 0x000fce00078e00ff */
[----:B------:R-:W-:Y:S05]  /*80c0*/  WARPSYNC.COLLECTIVE R15, `(.L_x_196) ;  /* 0x000000000f0c7348 */ /* 0x000fea0003c00000 */
[----:B------:R-:W-:Y:S02]  /*80d0*/  ELECT P6, UR62, PT ;  /* 0x00000000003e782f */ /* 0x000fe400038c0000 */
[----:B------:R-:W-:Y:S01]  /*80e0*/  MOV R14, UR62 ;  /* 0x0000003e000e7c02 */ /* 0x000fe20008000f00 */
[----:B------:R-:W-:Y:S10]  /*80f0*/  ENDCOLLECTIVE ;  /* 0x000000000000791b */ /* 0x000ff40003800000 */
.L_x_196:
[----:B------:R-:W-:Y:S05]  /*8100*/  BSYNC B0 ;  /* 0x0000000000007941 */ /* 0x000fea0003800000 */
.L_x_195:
[----:B------:R-:W-:Y:S05]  /*8110*/  BRA `(.L_x_197) ;  /* 0xfffffff800647947 */ /* 0x000fea000383ffff */
.L_x_184:
[----:B0-----:R0:W1:Y:S02]  /*8120*/  SYNCS.PHASECHK.TRANS64.TRYWAIT P0, [R7+URZ], R2 ;  /* 0x00000002070075a7 */ /* 0x001064000800017f */
[----:B-1----:R-:W-:Y:S05]  /*8130*/  @!P0 NANOSLEEP.SYNCS 0x989680 ;  /* 0x009896800000895d */ /* 0x002fea0003900000 */
[----:B------:R-:W1:Y:S02]  /*8140*/  @!P0 SYNCS.PHASECHK.TRANS64 P0, [R7+URZ], R2 ;  /* 0x00000002070085a7 */ /* 0x000e64000800007f */
[----:B-1----:R-:W-:Y:S05]  /*8150*/  @!P0 BRA `(.L_x_184) ;  /* 0xfffffffc00f08947 */ /* 0x002fea000383ffff */
[----:B------:R-:W-:Y:S05]  /*8160*/  BRA `(.L_x_198) ;  /* 0xfffffff800a47947 */ /* 0x000fea000383ffff */
.L_x_185:
[----:B0-----:R0:W1:Y:S02]  /*8170*/  SYNCS.PHASECHK.TRANS64.TRYWAIT P0, [R6+URZ], R3 ;  /* 0x00000003060075a7 */ /* 0x001064000800017f */
[----:B-1----:R-:W-:Y:S05]  /*8180*/  @!P0 NANOSLEEP.SYNCS 0x989680 ;  /* 0x009896800000895d */ /* 0x002fea0003900000 */
[----:B------:R-:W1:Y:S02]  /*8190*/  @!P0 SYNCS.PHASECHK.TRANS64 P0, [R6+URZ], R3 ;  /* 0x00000003060085a7 */ /* 0x000e64000800007f */
[----:B-1----:R-:W-:Y:S05]  /*81a0*/  @!P0 BRA `(.L_x_185) ;  /* 0xfffffffc00f08947 */ /* 0x002fea000383ffff */
[----:B------:R-:W-:Y:S05]  /*81b0*/  BRA `(.L_x_199) ;  /* 0xfffffff800b47947 */ /* 0x000fea000383ffff */
.L_x_186:
[----:B0-----:R0:W1:Y:S02]  /*81c0*/  SYNCS.PHASECHK.TRANS64.TRYWAIT P0, [R7+URZ], R4 ;  /* 0x00000004070075a7 */ /* 0x001064000800017f */
[----:B-1----:R-:W-:Y:S05]  /*81d0*/  @!P0 NANOSLEEP.SYNCS 0x989680 ;  /* 0x009896800000895d */ /* 0x002fea0003900000 */
[----:B------:R-:W1:Y:S02]  /*81e0*/  @!P0 SYNCS.PHASECHK.TRANS64 P0, [R7+URZ], R4 ;  /* 0x00000004070085a7 */ /* 0x000e64000800007f */
[----:B-1----:R-:W-:Y:S05]  /*81f0*/  @!P0 BRA `(.L_x_186) ;  /* 0xfffffffc00f08947 */ /* 0x002fea000383ffff */
[----:B------:R-:W-:Y:S05]  /*8200*/  BRA `(.L_x_200) ;  /* 0xfffffff800c47947 */ /* 0x000fea000383ffff */
.L_x_187:
[----:B0-----:R0:W1:Y:S02]  /*8210*/  SYNCS.PHASECHK.TRANS64.TRYWAIT P0, [R6+URZ], R3 ;  /* 0x00000003060075a7 */ /* 0x001064000800017f */
[----:B-1----:R-:W-:Y:S05]  /*8220*/  @!P0 NANOSLEEP.SYNCS 0x989680 ;  /* 0x009896800000895d */ /* 0x002fea0003900000 */
[----:B------:R-:W1:Y:S02]  /*8230*/  @!P0 SYNCS.PHASECHK.TRANS64 P0, [R6+URZ], R3 ;  /* 0x00000003060085a7 */ /* 0x000e64000800007f */
[----:B-1----:R-:W-:Y:S05]  /*8240*/  @!P0 BRA `(.L_x_187) ;  /* 0xfffffffc00f08947 */ /* 0x002fea000383ffff */
[----:B------:R-:W-:Y:S05]  /*8250*/  BRA `(.L_x_201) ;  /* 0xfffffff800d47947 */ /* 0x000fea000383ffff */
.L_x_188:
[----:B0-----:R0:W1:Y:S02]  /*8260*/  SYNCS.PHASECHK.TRANS64.TRYWAIT P0, [R7+URZ], R4 ;  /* 0x00000004070075a7 */ /* 0x001064000800017f */
[----:B-1----:R-:W-:Y:S05]  /*8270*/  @!P0 NANOSLEEP.SYNCS 0x989680 ;  /* 0x009896800000895d */ /* 0x002fea0003900000 */
[----:B------:R-:W1:Y:S02]  /*8280*/  @!P0 SYNCS.PHASECHK.TRANS64 P0, [R7+URZ], R4 ;  /* 0x00000004070085a7 */ /* 0x000e64000800007f */
[----:B-1----:R-:W-:Y:S05]  /*8290*/  @!P0 BRA `(.L_x_188) ;  /* 0xfffffffc00f08947 */ /* 0x002fea000383ffff */
[----:B------:R-:W-:Y:S05]  /*82a0*/  BRA `(.L_x_202) ;  /* 0xfffffff800e47947 */ /* 0x000fea000383ffff */
.L_x_189:
[----:B-1----:R1:W2:Y:S02]  /*82b0*/  SYNCS.PHASECHK.TRANS64.TRYWAIT P0, [R6+URZ], R3 ;  /* 0x00000003060075a7 */ /* 0x0022a4000800017f */
[----:B--2---:R-:W-:Y:S05]  /*82c0*/  @!P0 NANOSLEEP.SYNCS 0x989680 ;  /* 0x009896800000895d */ /* 0x004fea0003900000 */
[----:B------:R-:W2:Y:S02]  /*82d0*/  @!P0 SYNCS.PHASECHK.TRANS64 P0, [R6+URZ], R3 ;  /* 0x00000003060085a7 */ /* 0x000ea4000800007f */
[----:B--2---:R-:W-:Y:S05]  /*82e0*/  @!P0 BRA `(.L_x_189) ;  /* 0xfffffffc00f08947 */ /* 0x004fea000383ffff */
[----:B------:R-:W-:Y:S05]  /*82f0*/  BRA `(.L_x_203) ;  /* 0xfffffff800ec7947 */ /* 0x000fea000383ffff */
.L_x_204:
[----:B------:R-:W-:-:S00]  /*8300*/  BRA `(.L_x_204) ;  /* 0xfffffffc00fc7947 */ /* 0x000fc0000383ffff */
[----:B------:R-:W-:-:S00]  /*8310*/  NOP ;  /* 0x0000000000007918 */ /* 0x000fc00000000000 */
        /* <DEDUP_REMOVED lines=14> */
.L_x_205:


//--------------------- .nv.global.init           --------------------------
	.section	.nv.global.init,"aw",@progbits
.nv.global.init:
	.type		$str$22,@object
	.size		$str$22,($str$23 - $str$22)
$str$22:
        /*0000*/ 	.byte	0x6b, 0x5f, 0x74, 0x69, 0x6c, 0x65, 0x5f, 0x63, 0x6f, 0x75, 0x6e, 0x74, 0x20, 0x3e, 0x3d, 0x20
        /*0010*/ 	.byte	0x31, 0x00
	.type		$str$23,@object
	.size		$str$23,(__unnamed_1 - $str$23)
$str$23:
        /*0012*/ 	.byte	0x2f, 0x74, 0x6d, 0x70, 0x2f, 0x63, 0x75, 0x74, 0x6c, 0x61, 0x73, 0x73, 0x5f, 0x73, 0x77, 0x65
        /*0022*/ 	.byte	0x65, 0x70, 0x5f, 0x73, 0x72, 0x63, 0x2f, 0x69, 0x6e, 0x63, 0x6c, 0x75, 0x64, 0x65, 0x2f, 0x63
        /*0032*/ 	.byte	0x75, 0x74, 0x6c, 0x61, 0x73, 0x73, 0x2f, 0x67, 0x65, 0x6d, 0x6d, 0x2f, 0x63, 0x6f, 0x6c, 0x6c
        /*0042*/ 	.byte	0x65, 0x63, 0x74, 0x69, 0x76, 0x65, 0x2f, 0x73, 0x6d, 0x39, 0x30, 0x5f, 0x6d, 0x6d, 0x61, 0x5f
        /*0052*/ 	.byte	0x74, 0x6d, 0x61, 0x5f, 0x67, 0x6d, 0x6d, 0x61, 0x5f, 0x73, 0x73, 0x5f, 0x77, 0x61, 0x72, 0x70
        /*0062*/ 	.byte	0x73, 0x70, 0x65, 0x63, 0x69, 0x61, 0x6c, 0x69, 0x7a, 0x65, 0x64, 0x2e, 0x68, 0x70, 0x70, 0x00
	.type		__unnamed_1,@object
	.size		__unnamed_1,(.L_0 - __unnamed_1)
__unnamed_1:
        /*0072*/ 	.byte	0x76, 0x6f, 0x69, 0x64, 0x20, 0x63, 0x75, 0x74, 0x6c, 0x61, 0x73, 0x73, 0x3a, 0x3a, 0x67, 0x65
        /* <DEDUP_REMOVED lines=177> */
        /*0b92*/ 	.byte	0x64, 0x65, 0x6e, 0x74, 0x69, 0x74, 0x79, 0x5d, 0x00
.L_0:


//--------------------- .nv.shared._ZN7cutlass13device_kernelINS_4gemm6kernel13GemmUniversalIN4cute5tupleIJiiiiEEENS1_10collective13CollectiveMmaINS1_34MainloopSm90TmaGmmaWarpSpecializedILi7ENS5_IJNS4_1CILi1EEENSA_ILi2EEESB_EEENS1_35KernelTmaWarpSpecializedCooperativeEEENS5_IJNSA_ILi128EEESG_NSA_ILi32EEEEEENS_10tfloat32_tENS5_IJlSB_lEEESJ_SK_NS4_8TiledMMAINS4_8MMA_AtomIJNS4_4SM904GMMA30MMA_64x128x8_F32TF32TF32_SS_TNILNSO_7ScaleInE1ELSQ_1EEEEEENS4_6LayoutINS5_IJSC_SB_SB_EEENS5_IJSB_NSA_ILi0EEESV_EEEEENS5_IJNS4_10UnderscoreESY_SY_EEEEENS4_23SM90_TMA_LOAD_MULTICASTENS4_14ComposedLayoutINS4_7SwizzleILi3ELi4ELi3EEENS4_18smem_ptr_flag_bitsILi32EEENST_INS5_IJNSA_ILi8EEESH_EEENS5_IJSH_SB_EEEEEEEvNS4_8identityENS4_13SM90_TMA_LOADES1B_vS1C_EENS_8epilogue10collective6detail29Sm90TmaWarpSpecializedAdapterINS1G_15DefaultEpilogueISJ_SK_SK_NS1F_6thread17LinearCombinationISJ_Li1EffLNS1K_9ScaleType4KindE0ELNS_15FloatRoundStyleE2ESJ_EENS1_15EpilogueDefaultEEEEEvvEEEEvNT_6ParamsE --------------------------
	.section	.nv.shared._ZN7cutlass13device_kernelINS_4gemm6kernel13GemmUniversalIN4cute5tupleIJiiiiEEENS1_10collective13CollectiveMmaINS1_34MainloopSm90TmaGmmaWarpSpecializedILi7ENS5_IJNS4_1CILi1EEENSA_ILi2EEESB_EEENS1_35KernelTmaWarpSpecializedCooperativeEEENS5_IJNSA_ILi128EEESG_NSA_ILi32EEEEEENS_10tfloat32_tENS5_IJlSB_lEEESJ_SK_NS4_8TiledMMAINS4_8MMA_AtomIJNS4_4SM904GMMA30MMA_64x128x8_F32TF32TF32_SS_TNILNSO_7ScaleInE1ELSQ_1EEEEEENS4_6LayoutINS5_IJSC_SB_SB_EEENS5_IJSB_NSA_ILi0EEESV_EEEEENS5_IJNS4_10UnderscoreESY_SY_EEEEENS4_23SM90_TMA_LOAD_MULTICASTENS4_14ComposedLayoutINS4_7SwizzleILi3ELi4ELi3EEENS4_18smem_ptr_flag_bitsILi32EEENST_INS5_IJNSA_ILi8EEESH_EEENS5_IJSH_SB_EEEEEEEvNS4_8identityENS4_13SM90_TMA_LOADES1B_vS1C_EENS_8epilogue10collective6detail29Sm90TmaWarpSpecializedAdapterINS1G_15DefaultEpilogueISJ_SK_SK_NS1F_6thread17LinearCombinationISJ_Li1EffLNS1K_9ScaleType4KindE0ELNS_15FloatRoundStyleE2ESJ_EENS1_15EpilogueDefaultEEEEEvvEEEEvNT_6ParamsE,"aw",@nobits
	.sectionflags	@""
	.align	16
	.zero		1024


//--------------------- .nv.shared.reserved.0     --------------------------
	.section	.nv.shared.reserved.0,"aw",@nobits
	.weak		__nv_reservedSMEM_offset_0_alias
	.size		__nv_reservedSMEM_offset_0_alias, 0, 0
	.other		__nv_reservedSMEM_offset_0_alias,@"STO_CUDA_RESERVED_SHARED STV_DEFAULT"
__nv_reservedSMEM_offset_0_alias:
	.zero		0


//--------------------- .nv.global                --------------------------
	.section	.nv.global,"aw",@nobits
.nv.global:
	.type		_ZN40_INTERNAL_e6bfad53_4_k_cu_0d4d24f0_330374cute1_E,@object
	.size		_ZN40_INTERNAL_e6bfad53_4_k_cu_0d4d24f0_330374cute1_E,(_ZN40_INTERNAL_e6bfad53_4_k_cu_0d4d24f0_330374cuda3std3__45__cpo6cbeginE - _ZN40_INTERNAL_e6bfad53_4_k_cu_0d4d24f0_330374cute1_E)
_ZN40_INTERNAL_e6bfad53_4_k_cu_0d4d24f0_330374cute1_E:
	.zero		1
	.type		_ZN40_INTERNAL_e6bfad53_4_k_cu_0d4d24f0_330374cuda3std3__45__cpo6cbeginE,@object
	.size		_ZN40_INTERNAL_e6bfad53_4_k_cu_0d4d24f0_330374cuda3std3__45__cpo6cbeginE,(_ZN40_INTERNAL_e6bfad53_4_k_cu_0d4d24f0_330374cuda3std3__48in_placeE - _ZN40_INTERNAL_e6bfad53_4_k_cu_0d4d24f0_330374cuda3std3__45__cpo6cbeginE)
_ZN40_INTERNAL_e6bfad53_4_k_cu_0d4d24f0_330374cuda3std3__45__cpo6cbeginE:
	.zero		1
	.type		_ZN40_INTERNAL_e6bfad53_4_k_cu_0d4d24f0_330374cuda3std3__48in_placeE,@object
	.size		_ZN40_INTERNAL_e6bfad53_4_k_cu_0d4d24f0_330374cuda3std3__48in_placeE,(_ZN40_INTERNAL_e6bfad53_4_k_cu_0d4d24f0_330374cuda3std6ranges3__45__cpo9iter_moveE - _ZN40_INTERNAL_e6bfad53_4_k_cu_0d4d24f0_330374cuda3std3__48in_placeE)
_ZN40_INTERNAL_e6bfad53_4_k_cu_0d4d24f0_330374cuda3std3__48in_placeE:
	.zero		1
	.type		_ZN40_INTERNAL_e6bfad53_4_k_cu_0d4d24f0_330374cuda3std6ranges3__45__cpo9iter_moveE,@object
	.size		_ZN40_INTERNAL_e6bfad53_4_k_cu_0d4d24f0_330374cuda3std6ranges3__45__cpo9iter_moveE,(_ZN40_INTERNAL_e6bfad53_4_k_cu_0d4d24f0_330374cuda3std3__45__cpo5beginE - _ZN40_INTERNAL_e6bfad53_4_k_cu_0d4d24f0_330374cuda3std6ranges3__45__cpo9iter_moveE)
_ZN40_INTERNAL_e6bfad53_4_k_cu_0d4d24f0_330374cuda3std6ranges3__45__cpo9iter_moveE:
	.zero		1
	.type		_ZN40_INTERNAL_e6bfad53_4_k_cu_0d4d24f0_330374cuda3std3__45__cpo5beginE,@object
	.size		_ZN40_INTERNAL_e6bfad53_4_k_cu_0d4d24f0_330374cuda3std3__45__cpo5beginE,(_ZN40_INTERNAL_e6bfad53_4_k_cu_0d4d24f0_330374cuda3std3__442_GLOBAL__N__e6bfad53_4_k_cu_0d4d24f0_330376ignoreE - _ZN40_INTERNAL_e6bfad53_4_k_cu_0d4d24f0_330374cuda3std3__45__cpo5beginE)
_ZN40_INTERNAL_e6bfad53_4_k_cu_0d4d24f0_330374cuda3std3__45__cpo5beginE:
	.zero		1
	.type		_ZN40_INTERNAL_e6bfad53_4_k_cu_0d4d24f0_330374cuda3std3__442_GLOBAL__N__e6bfad53_4_k_cu_0d4d24f0_330376ignoreE,@object
	.size		_ZN40_INTERNAL_e6bfad53_4_k_cu_0d4d24f0_330374cuda3std3__442_GLOBAL__N__e6bfad53_4_k_cu_0d4d24f0_330376ignoreE,(_ZN40_INTERNAL_e6bfad53_4_k_cu_0d4d24f0_330374cute7productE - _ZN40_INTERNAL_e6bfad53_4_k_cu_0d4d24f0_330374cuda3std3__442_GLOBAL__N__e6bfad53_4_k_cu_0d4d24f0_330376ignoreE)
_ZN40_INTERNAL_e6bfad53_4_k_cu_0d4d24f0_330374cuda3std3__442_GLOBAL__N__e6bfad53_4_k_cu_0d4d24f0_330376ignoreE:
	.zero		1
	.type		_ZN40_INTERNAL_e6bfad53_4_k_cu_0d4d24f0_330374cute7productE,@object
	.size		_ZN40_INTERNAL_e6bfad53_4_k_cu_0d4d24f0_330374cute7productE,(_ZN40_INTERNAL_e6bfad53_4_k_cu_0d4d24f0_330374cuda3std3__45__cpo3endE - _ZN40_INTERNAL_e6bfad53_4_k_cu_0d4d24f0_330374cute7productE)
_ZN40_INTERNAL_e6bfad53_4_k_cu_0d4d24f0_330374cute7productE:
	.zero		1
	.type		_ZN40_INTERNAL_e6bfad53_4_k_cu_0d4d24f0_330374cuda3std3__45__cpo3endE,@object
	.size		_ZN40_INTERNAL_e6bfad53_4_k_cu_0d4d24f0_330374cuda3std3__45__cpo3endE,(_ZN40_INTERNAL_e6bfad53_4_k_cu_0d4d24f0_330374cuda3std3__419piecewise_constructE - _ZN40_INTERNAL_e6bfad53_4_k_cu_0d4d24f0_330374cuda3std3__45__cpo3endE)
_ZN40_INTERNAL_e6bfad53_4_k_cu_0d4d24f0_330374cuda3std3__45__cpo3endE:
	.zero		1
	.type		_ZN40_INTERNAL_e6bfad53_4_k_cu_0d4d24f0_330374cuda3std3__419piecewise_constructE,@object
	.size		_ZN40_INTERNAL_e6bfad53_4_k_cu_0d4d24f0_330374cuda3std3__419piecewise_constructE,(_ZN40_INTERNAL_e6bfad53_4_k_cu_0d4d24f0_330374cuda3std3__45__cpo4cendE - _ZN40_INTERNAL_e6bfad53_4_k_cu_0d4d24f0_330374cuda3std3__419piecewise_constructE)
_ZN40_INTERNAL_e6bfad53_4_k_cu_0d4d24f0_330374cuda3std3__419piecewise_constructE:
	.zero		1
	.type		_ZN40_INTERNAL_e6bfad53_4_k_cu_0d4d24f0_330374cuda3std3__45__cpo4cendE,@object
	.size		_ZN40_INTERNAL_e6bfad53_4_k_cu_0d4d24f0_330374cuda3std3__45__cpo4cendE,(_ZN40_INTERNAL_e6bfad53_4_k_cu_0d4d24f0_330374cuda3std6ranges3__45__cpo4swapE - _ZN40_INTERNAL_e6bfad53_4_k_cu_0d4d24f0_330374cuda3std3__45__cpo4cendE)
_ZN40_INTERNAL_e6bfad53_4_k_cu_0d4d24f0_330374cuda3std3__45__cpo4cendE:
	.zero		1
	.type		_ZN40_INTERNAL_e6bfad53_4_k_cu_0d4d24f0_330374cuda3std6ranges3__45__cpo4swapE,@object
	.size		_ZN40_INTERNAL_e6bfad53_4_k_cu_0d4d24f0_330374cuda3std6ranges3__45__cpo4swapE,(.L_8 - _ZN40_INTERNAL_e6bfad53_4_k_cu_0d4d24f0_330374cuda3std6ranges3__45__cpo4swapE)
_ZN40_INTERNAL_e6bfad53_4_k_cu_0d4d24f0_330374cuda3std6ranges3__45__cpo4swapE:
	.zero		1
.L_8:


//--------------------- .nv.constant0._ZN7cutlass13device_kernelINS_4gemm6kernel13GemmUniversalIN4cute5tupleIJiiiiEEENS1_10collective13CollectiveMmaINS1_34MainloopSm90TmaGmmaWarpSpecializedILi7ENS5_IJNS4_1CILi1EEENSA_ILi2EEESB_EEENS1_35KernelTmaWarpSpecializedCooperativeEEENS5_IJNSA_ILi128EEESG_NSA_ILi32EEEEEENS_10tfloat32_tENS5_IJlSB_lEEESJ_SK_NS4_8TiledMMAINS4_8MMA_AtomIJNS4_4SM904GMMA30MMA_64x128x8_F32TF32TF32_SS_TNILNSO_7ScaleInE1ELSQ_1EEEEEENS4_6LayoutINS5_IJSC_SB_SB_EEENS5_IJSB_NSA_ILi0EEESV_EEEEENS5_IJNS4_10UnderscoreESY_SY_EEEEENS4_23SM90_TMA_LOAD_MULTICASTENS4_14ComposedLayoutINS4_7SwizzleILi3ELi4ELi3EEENS4_18smem_ptr_flag_bitsILi32EEENST_INS5_IJNSA_ILi8EEESH_EEENS5_IJSH_SB_EEEEEEEvNS4_8identityENS4_13SM90_TMA_LOADES1B_vS1C_EENS_8epilogue10collective6detail29Sm90TmaWarpSpecializedAdapterINS1G_15DefaultEpilogueISJ_SK_SK_NS1F_6thread17LinearCombinationISJ_Li1EffLNS1K_9ScaleType4KindE0ELNS_15FloatRoundStyleE2ESJ_EENS1_15EpilogueDefaultEEEEEvvEEEEvNT_6ParamsE --------------------------
	.section	.nv.constant0._ZN7cutlass13device_kernelINS_4gemm6kernel13GemmUniversalIN4cute5tupleIJiiiiEEENS1_10collective13CollectiveMmaINS1_34MainloopSm90TmaGmmaWarpSpecializedILi7ENS5_IJNS4_1CILi1EEENSA_ILi2EEESB_EEENS1_35KernelTmaWarpSpecializedCooperativeEEENS5_IJNSA_ILi128EEESG_NSA_ILi32EEEEEENS_10tfloat32_tENS5_IJlSB_lEEESJ_SK_NS4_8TiledMMAINS4_8MMA_AtomIJNS4_4SM904GMMA30MMA_64x128x8_F32TF32TF32_SS_TNILNSO_7ScaleInE1ELSQ_1EEEEEENS4_6LayoutINS5_IJSC_SB_SB_EEENS5_IJSB_NSA_ILi0EEESV_EEEEENS5_IJNS4_10UnderscoreESY_SY_EEEEENS4_23SM90_TMA_LOAD_MULTICASTENS4_14ComposedLayoutINS4_7SwizzleILi3ELi4ELi3EEENS4_18smem_ptr_flag_bitsILi32EEENST_INS5_IJNSA_ILi8EEESH_EEENS5_IJSH_SB_EEEEEEEvNS4_8identityENS4_13SM90_TMA_LOADES1B_vS1C_EENS_8epilogue10collective6detail29Sm90TmaWarpSpecializedAdapterINS1G_15DefaultEpilogueISJ_SK_SK_NS1F_6thread17LinearCombinationISJ_Li1EffLNS1K_9ScaleType4KindE0ELNS_15FloatRoundStyleE2ESJ_EENS1_15EpilogueDefaultEEEEEvvEEEEvNT_6ParamsE,"a",@progbits
	.sectionflags	@""
	.align	4
.nv.constant0._ZN7cutlass13device_kernelINS_4gemm6kernel13GemmUniversalIN4cute5tupleIJiiiiEEENS1_10collective13CollectiveMmaINS1_34MainloopSm90TmaGmmaWarpSpecializedILi7ENS5_IJNS4_1CILi1EEENSA_ILi2EEESB_EEENS1_35KernelTmaWarpSpecializedCooperativeEEENS5_IJNSA_ILi128EEESG_NSA_ILi32EEEEEENS_10tfloat32_tENS5_IJlSB_lEEESJ_SK_NS4_8TiledMMAINS4_8MMA_AtomIJNS4_4SM904GMMA30MMA_64x128x8_F32TF32TF32_SS_TNILNSO_7ScaleInE1ELSQ_1EEEEEENS4_6LayoutINS5_IJSC_SB_SB_EEENS5_IJSB_NSA_ILi0EEESV_EEEEENS5_IJNS4_10UnderscoreESY_SY_EEEEENS4_23SM90_TMA_LOAD_MULTICASTENS4_14ComposedLayoutINS4_7SwizzleILi3ELi4ELi3EEENS4_18smem_ptr_flag_bitsILi32EEENST_INS5_IJNSA_ILi8EEESH_EEENS5_IJSH_SB_EEEEEEEvNS4_8identityENS4_13SM90_TMA_LOADES1B_vS1C_EENS_8epilogue10collective6detail29Sm90TmaWarpSpecializedAdapterINS1G_15DefaultEpilogueISJ_SK_SK_NS1F_6thread17LinearCombinationISJ_Li1EffLNS1K_9ScaleType4KindE0ELNS_15FloatRoundStyleE2ESJ_EENS1_15EpilogueDefaultEEEEEvvEEEEvNT_6ParamsE:
	.zero		1664


//--------------------- SYMBOLS --------------------------

	.type		.nv.reservedSmem.offset0,@object
	.size		.nv.reservedSmem.offset0,0x4
	.type		__assertfail,@function
